//
// Generated by NVIDIA NVVM Compiler
//
// Compiler Build ID: CL-36424714
// Cuda compilation tools, release 13.0, V13.0.88
// Based on NVVM 20.0.0
//

.version 9.0
.target sm_100
.address_size 64

	// .globl	_Z8ray_castiPfPiS_S_S_S_S_S_S_S_S_S_S_S_S_

.visible .entry _Z8ray_castiPfPiS_S_S_S_S_S_S_S_S_S_S_S_S_(
	.param .u32 _Z8ray_castiPfPiS_S_S_S_S_S_S_S_S_S_S_S_S__param_0,
	.param .u64 .ptr .align 1 _Z8ray_castiPfPiS_S_S_S_S_S_S_S_S_S_S_S_S__param_1,
	.param .u64 .ptr .align 1 _Z8ray_castiPfPiS_S_S_S_S_S_S_S_S_S_S_S_S__param_2,
	.param .u64 .ptr .align 1 _Z8ray_castiPfPiS_S_S_S_S_S_S_S_S_S_S_S_S__param_3,
	.param .u64 .ptr .align 1 _Z8ray_castiPfPiS_S_S_S_S_S_S_S_S_S_S_S_S__param_4,
	.param .u64 .ptr .align 1 _Z8ray_castiPfPiS_S_S_S_S_S_S_S_S_S_S_S_S__param_5,
	.param .u64 .ptr .align 1 _Z8ray_castiPfPiS_S_S_S_S_S_S_S_S_S_S_S_S__param_6,
	.param .u64 .ptr .align 1 _Z8ray_castiPfPiS_S_S_S_S_S_S_S_S_S_S_S_S__param_7,
	.param .u64 .ptr .align 1 _Z8ray_castiPfPiS_S_S_S_S_S_S_S_S_S_S_S_S__param_8,
	.param .u64 .ptr .align 1 _Z8ray_castiPfPiS_S_S_S_S_S_S_S_S_S_S_S_S__param_9,
	.param .u64 .ptr .align 1 _Z8ray_castiPfPiS_S_S_S_S_S_S_S_S_S_S_S_S__param_10,
	.param .u64 .ptr .align 1 _Z8ray_castiPfPiS_S_S_S_S_S_S_S_S_S_S_S_S__param_11,
	.param .u64 .ptr .align 1 _Z8ray_castiPfPiS_S_S_S_S_S_S_S_S_S_S_S_S__param_12,
	.param .u64 .ptr .align 1 _Z8ray_castiPfPiS_S_S_S_S_S_S_S_S_S_S_S_S__param_13,
	.param .u64 .ptr .align 1 _Z8ray_castiPfPiS_S_S_S_S_S_S_S_S_S_S_S_S__param_14,
	.param .u64 .ptr .align 1 _Z8ray_castiPfPiS_S_S_S_S_S_S_S_S_S_S_S_S__param_15
)
{
	.local .align 8 .b8 	__local_depot0[96];
	.reg .b64 	%SP;
	.reg .b64 	%SPL;
	.reg .pred 	%p<262>;
	.reg .b32 	%r<378>;
	.reg .b32 	%f<787>;
	.reg .b64 	%rd<91>;
	.reg .b64 	%fd<46>;

	mov.u64 	%SPL, __local_depot0;
	ld.param.u64 	%rd23, [_Z8ray_castiPfPiS_S_S_S_S_S_S_S_S_S_S_S_S__param_1];
	ld.param.u64 	%rd15, [_Z8ray_castiPfPiS_S_S_S_S_S_S_S_S_S_S_S_S__param_2];
	ld.param.u64 	%rd16, [_Z8ray_castiPfPiS_S_S_S_S_S_S_S_S_S_S_S_S__param_3];
	ld.param.u64 	%rd17, [_Z8ray_castiPfPiS_S_S_S_S_S_S_S_S_S_S_S_S__param_4];
	ld.param.u64 	%rd24, [_Z8ray_castiPfPiS_S_S_S_S_S_S_S_S_S_S_S_S__param_9];
	ld.param.u64 	%rd22, [_Z8ray_castiPfPiS_S_S_S_S_S_S_S_S_S_S_S_S__param_10];
	ld.param.u64 	%rd25, [_Z8ray_castiPfPiS_S_S_S_S_S_S_S_S_S_S_S_S__param_11];
	ld.param.u64 	%rd26, [_Z8ray_castiPfPiS_S_S_S_S_S_S_S_S_S_S_S_S__param_12];
	ld.param.u64 	%rd27, [_Z8ray_castiPfPiS_S_S_S_S_S_S_S_S_S_S_S_S__param_13];
	ld.param.u64 	%rd28, [_Z8ray_castiPfPiS_S_S_S_S_S_S_S_S_S_S_S_S__param_14];
	ld.param.u64 	%rd29, [_Z8ray_castiPfPiS_S_S_S_S_S_S_S_S_S_S_S_S__param_15];
	cvta.to.global.u64 	%rd89, %rd23;
	cvta.to.global.u64 	%rd30, %rd22;
	cvta.to.global.u64 	%rd31, %rd17;
	cvta.to.global.u64 	%rd32, %rd16;
	cvta.to.global.u64 	%rd33, %rd15;
	cvta.to.global.u64 	%rd34, %rd25;
	cvta.to.global.u64 	%rd35, %rd29;
	cvta.to.global.u64 	%rd36, %rd28;
	cvta.to.global.u64 	%rd37, %rd27;
	cvta.to.global.u64 	%rd38, %rd26;
	cvta.to.global.u64 	%rd39, %rd24;
	add.u64 	%rd2, %SPL, 0;
	add.u64 	%rd3, %SPL, 12;
	add.u64 	%rd4, %SPL, 24;
	add.u64 	%rd5, %SPL, 40;
	ld.global.f32 	%f1, [%rd39];
	ld.global.f32 	%f231, [%rd39+4];
	sub.f32 	%f232, %f231, %f1;
	div.rn.f32 	%f2, %f232, 0f437F0000;
	mov.u32 	%r93, %ntid.x;
	mov.u32 	%r94, %nctaid.x;
	mov.u32 	%r95, %ntid.y;
	mov.u32 	%r96, %ctaid.y;
	mov.u32 	%r97, %tid.y;
	mad.lo.s32 	%r98, %r95, %r96, %r97;
	mov.u32 	%r99, %ctaid.x;
	mov.u32 	%r100, %tid.x;
	mad.lo.s32 	%r101, %r98, %r94, %r99;
	mad.lo.s32 	%r102, %r101, %r93, %r100;
	mul.wide.s32 	%rd44, %r102, 4;
	add.s64 	%rd6, %rd38, %rd44;
	ld.global.f32 	%f782, [%rd6];
	add.s64 	%rd7, %rd37, %rd44;
	ld.global.f32 	%f783, [%rd7];
	add.s64 	%rd8, %rd36, %rd44;
	ld.global.f32 	%f784, [%rd8];
	add.s64 	%rd9, %rd35, %rd44;
	ld.global.f32 	%f785, [%rd9];
	add.s64 	%rd45, %rd34, %rd44;
	ld.global.f32 	%f7, [%rd45];
	ld.global.f32 	%f8, [%rd45+4];
	ld.global.f32 	%f9, [%rd45+8];
	ld.global.u32 	%r349, [%rd33];
	ld.global.u32 	%r348, [%rd33+4];
	ld.global.f32 	%f729, [%rd32];
	ld.global.f32 	%f728, [%rd32+4];
	ld.global.f32 	%f727, [%rd31];
	ld.global.f32 	%f726, [%rd31+4];
	ld.global.f32 	%f14, [%rd30];
	ld.global.f32 	%f15, [%rd30+4];
	ld.global.f32 	%f16, [%rd30+8];
	mov.f32 	%f786, 0f3F800000;
	mov.b32 	%r350, 0;
$L__BB0_1:
	mov.u32 	%r5, %r350;
	mov.u32 	%r4, %r349;
	mov.u32 	%r349, %r348;
	mov.f32 	%f20, %f729;
	mov.f32 	%f729, %f728;
	mov.f32 	%f18, %f727;
	mov.f32 	%f727, %f726;
	ld.param.u64 	%rd83, [_Z8ray_castiPfPiS_S_S_S_S_S_S_S_S_S_S_S_S__param_4];
	ld.param.u64 	%rd82, [_Z8ray_castiPfPiS_S_S_S_S_S_S_S_S_S_S_S_S__param_3];
	ld.param.u64 	%rd81, [_Z8ray_castiPfPiS_S_S_S_S_S_S_S_S_S_S_S_S__param_2];
	add.s32 	%r350, %r5, 1;
	cvta.to.global.u64 	%rd46, %rd81;
	mul.wide.u32 	%rd47, %r5, 4;
	add.s64 	%rd48, %rd46, %rd47;
	ld.global.u32 	%r348, [%rd48+8];
	cvta.to.global.u64 	%rd49, %rd82;
	add.s64 	%rd50, %rd49, %rd47;
	ld.global.f32 	%f728, [%rd50+8];
	cvta.to.global.u64 	%rd51, %rd83;
	add.s64 	%rd52, %rd51, %rd47;
	ld.global.f32 	%f726, [%rd52+8];
	sub.f32 	%f235, %f18, %f20;
	cvt.rn.f32.s32 	%f236, %r4;
	div.rn.f32 	%f28, %f235, %f236;
	sub.f32 	%f237, %f727, %f729;
	cvt.rn.f32.s32 	%f238, %r349;
	div.rn.f32 	%f29, %f237, %f238;
	st.local.v2.f32 	[%rd5+24], {%f28, %f29};
	sub.f32 	%f239, %f726, %f728;
	cvt.rn.f32.s32 	%f240, %r348;
	div.rn.f32 	%f30, %f239, %f240;
	mov.b32 	%r103, %f30;
	st.local.v2.u32 	[%rd5+32], {%r103, %r4};
	setp.lt.f32 	%p8, %f14, 0f00000000;
	selp.b32 	%r104, -1, 1, %p8;
	st.local.u32 	[%rd3], %r104;
	sub.f32 	%f241, %f20, %f7;
	div.rn.f32 	%f242, %f241, %f14;
	fma.rn.f32 	%f244, %f242, %f15, %f7;
	fma.rn.f32 	%f246, %f242, %f16, %f7;
	setp.le.f32 	%p9, %f729, %f244;
	setp.le.f32 	%p10, %f244, %f727;
	setp.le.f32 	%p11, %f728, %f246;
	setp.le.f32 	%p12, %f246, %f726;
	setp.ge.f32 	%p13, %f242, 0f00000000;
	setp.lt.f32 	%p14, %f242, %f786;
	selp.f32 	%f248, %f242, %f786, %p14;
	selp.f32 	%f249, %f248, %f786, %p13;
	selp.f32 	%f250, %f249, %f786, %p12;
	selp.f32 	%f251, %f250, %f786, %p11;
	selp.f32 	%f252, %f251, %f786, %p10;
	selp.f32 	%f253, %f252, %f786, %p9;
	sub.f32 	%f255, %f18, %f7;
	div.rn.f32 	%f256, %f255, %f14;
	fma.rn.f32 	%f258, %f256, %f15, %f8;
	fma.rn.f32 	%f260, %f256, %f16, %f9;
	setp.le.f32 	%p15, %f729, %f258;
	setp.le.f32 	%p16, %f258, %f727;
	setp.le.f32 	%p17, %f728, %f260;
	setp.le.f32 	%p18, %f260, %f726;
	setp.ge.f32 	%p19, %f256, 0f00000000;
	setp.lt.f32 	%p20, %f256, %f253;
	selp.f32 	%f262, %f256, %f253, %p20;
	selp.f32 	%f263, %f262, %f253, %p19;
	selp.f32 	%f264, %f263, %f253, %p18;
	selp.f32 	%f265, %f264, %f253, %p17;
	selp.f32 	%f266, %f265, %f253, %p16;
	selp.f32 	%f267, %f266, %f253, %p15;
	setp.lt.f32 	%p21, %f15, 0f00000000;
	selp.b32 	%r8, -1, 1, %p21;
	st.local.u32 	[%rd3+4], %r8;
	sub.f32 	%f269, %f729, %f8;
	div.rn.f32 	%f270, %f269, %f15;
	fma.rn.f32 	%f272, %f270, %f16, %f8;
	fma.rn.f32 	%f274, %f270, %f14, %f8;
	setp.le.f32 	%p22, %f728, %f272;
	setp.le.f32 	%p23, %f272, %f726;
	setp.le.f32 	%p24, %f20, %f274;
	setp.le.f32 	%p25, %f274, %f18;
	setp.ge.f32 	%p26, %f270, 0f00000000;
	setp.lt.f32 	%p27, %f270, %f267;
	selp.f32 	%f276, %f270, %f267, %p27;
	selp.f32 	%f277, %f276, %f267, %p26;
	selp.f32 	%f278, %f277, %f267, %p25;
	selp.f32 	%f279, %f278, %f267, %p24;
	selp.f32 	%f280, %f279, %f267, %p23;
	selp.f32 	%f281, %f280, %f267, %p22;
	sub.f32 	%f283, %f727, %f8;
	div.rn.f32 	%f284, %f283, %f15;
	fma.rn.f32 	%f286, %f284, %f16, %f9;
	fma.rn.f32 	%f288, %f284, %f14, %f7;
	setp.le.f32 	%p28, %f728, %f286;
	setp.le.f32 	%p29, %f286, %f726;
	setp.le.f32 	%p30, %f20, %f288;
	setp.le.f32 	%p31, %f288, %f18;
	setp.ge.f32 	%p32, %f284, 0f00000000;
	setp.lt.f32 	%p33, %f284, %f281;
	selp.f32 	%f290, %f284, %f281, %p33;
	selp.f32 	%f291, %f290, %f281, %p32;
	selp.f32 	%f292, %f291, %f281, %p31;
	selp.f32 	%f293, %f292, %f281, %p30;
	selp.f32 	%f294, %f293, %f281, %p29;
	selp.f32 	%f295, %f294, %f281, %p28;
	setp.lt.f32 	%p34, %f16, 0f00000000;
	selp.b32 	%r9, -1, 1, %p34;
	st.local.u32 	[%rd3+8], %r9;
	sub.f32 	%f297, %f728, %f9;
	div.rn.f32 	%f298, %f297, %f16;
	fma.rn.f32 	%f300, %f298, %f14, %f9;
	fma.rn.f32 	%f302, %f298, %f15, %f9;
	setp.le.f32 	%p35, %f20, %f300;
	setp.le.f32 	%p36, %f300, %f18;
	setp.le.f32 	%p37, %f729, %f302;
	setp.le.f32 	%p38, %f302, %f727;
	setp.ge.f32 	%p39, %f298, 0f00000000;
	setp.lt.f32 	%p40, %f298, %f295;
	selp.f32 	%f304, %f298, %f295, %p40;
	selp.f32 	%f305, %f304, %f295, %p39;
	selp.f32 	%f306, %f305, %f295, %p38;
	selp.f32 	%f307, %f306, %f295, %p37;
	selp.f32 	%f308, %f307, %f295, %p36;
	selp.f32 	%f309, %f308, %f295, %p35;
	sub.f32 	%f311, %f726, %f9;
	div.rn.f32 	%f312, %f311, %f16;
	fma.rn.f32 	%f314, %f312, %f14, %f7;
	fma.rn.f32 	%f316, %f312, %f15, %f8;
	setp.le.f32 	%p41, %f20, %f314;
	setp.le.f32 	%p42, %f314, %f18;
	setp.le.f32 	%p43, %f729, %f316;
	setp.le.f32 	%p44, %f316, %f727;
	setp.ge.f32 	%p45, %f312, 0f00000000;
	setp.lt.f32 	%p46, %f312, %f309;
	selp.f32 	%f318, %f312, %f309, %p46;
	selp.f32 	%f319, %f318, %f309, %p45;
	selp.f32 	%f320, %f319, %f309, %p44;
	selp.f32 	%f321, %f320, %f309, %p43;
	selp.f32 	%f322, %f321, %f309, %p42;
	selp.f32 	%f323, %f322, %f309, %p41;
	setp.gtu.f32 	%p47, %f7, %f18;
	setp.gtu.f32 	%p48, %f20, %f7;
	setp.le.f32 	%p49, %f7, %f18;
	selp.f32 	%f324, 0f00000000, %f323, %p49;
	selp.f32 	%f325, %f323, %f324, %p47;
	selp.f32 	%f786, %f323, %f325, %p48;
	fma.rn.f32 	%f326, %f786, %f14, %f7;
	cvt.f64.f32 	%fd2, %f326;
	cvt.rn.f64.s32 	%fd3, %r104;
	mul.f64 	%fd4, %fd3, 0d3E7AD7F29ABCAF48;
	cvt.f64.f32 	%fd5, %f28;
	fma.rn.f64 	%fd6, %fd4, %fd5, %fd2;
	cvt.f64.f32 	%fd7, %f20;
	sub.f64 	%fd8, %fd6, %fd7;
	div.rn.f64 	%fd9, %fd8, %fd5;
	cvt.rmi.f64.f64 	%fd10, %fd9;
	cvt.rzi.s32.f64 	%r105, %fd10;
	setp.eq.s32 	%p50, %r105, %r4;
	add.s32 	%r106, %r4, -1;
	selp.b32 	%r107, %r106, %r105, %p8;
	selp.b32 	%r352, %r107, %r105, %p50;
	st.local.u32 	[%rd2], %r352;
	setp.lt.s32 	%p51, %r352, 0;
	mov.pred 	%p259, 0;
	@%p51 bra 	$L__BB0_3;
	setp.lt.s32 	%p52, %r352, %r4;
	setp.leu.f32 	%p53, %f786, 0f3F800000;
	setp.geu.f32 	%p54, %f786, 0f00000000;
	and.pred  	%p55, %p54, %p53;
	and.pred  	%p259, %p52, %p55;
$L__BB0_3:
	setp.lt.f32 	%p57, %f15, 0f00000000;
	setp.geu.f32 	%p58, %f14, 0f00000000;
	selp.u32 	%r108, 1, 0, %p58;
	add.s32 	%r109, %r352, %r108;
	cvt.rn.f32.s32 	%f327, %r109;
	fma.rn.f32 	%f328, %f28, %f327, %f20;
	sub.f32 	%f329, %f328, %f7;
	div.rn.f32 	%f330, %f329, %f14;
	st.local.f32 	[%rd4], %f330;
	fma.rn.f32 	%f331, %f786, %f15, %f8;
	cvt.f64.f32 	%fd11, %f331;
	cvt.rn.f64.s32 	%fd12, %r8;
	mul.f64 	%fd13, %fd12, 0d3E7AD7F29ABCAF48;
	cvt.f64.f32 	%fd14, %f29;
	fma.rn.f64 	%fd15, %fd13, %fd14, %fd11;
	cvt.f64.f32 	%fd16, %f729;
	sub.f64 	%fd17, %fd15, %fd16;
	div.rn.f64 	%fd18, %fd17, %fd14;
	cvt.rmi.f64.f64 	%fd19, %fd18;
	cvt.rzi.s32.f64 	%r110, %fd19;
	setp.eq.s32 	%p59, %r110, %r349;
	add.s32 	%r111, %r349, -1;
	selp.b32 	%r112, %r111, %r110, %p57;
	selp.b32 	%r351, %r112, %r110, %p59;
	st.local.u32 	[%rd2+4], %r351;
	setp.lt.s32 	%p60, %r351, 0;
	mov.pred 	%p260, 0;
	@%p60 bra 	$L__BB0_5;
	setp.lt.s32 	%p61, %r351, %r349;
	and.pred  	%p260, %p61, %p259;
$L__BB0_5:
	setp.lt.f32 	%p63, %f16, 0f00000000;
	setp.geu.f32 	%p64, %f15, 0f00000000;
	selp.u32 	%r113, 1, 0, %p64;
	add.s32 	%r114, %r351, %r113;
	cvt.rn.f32.s32 	%f332, %r114;
	fma.rn.f32 	%f333, %f29, %f332, %f729;
	sub.f32 	%f334, %f333, %f8;
	div.rn.f32 	%f335, %f334, %f15;
	st.local.f32 	[%rd4+4], %f335;
	fma.rn.f32 	%f336, %f786, %f16, %f9;
	cvt.f64.f32 	%fd20, %f336;
	cvt.rn.f64.s32 	%fd21, %r9;
	mul.f64 	%fd22, %fd21, 0d3E7AD7F29ABCAF48;
	cvt.f64.f32 	%fd23, %f30;
	fma.rn.f64 	%fd24, %fd22, %fd23, %fd20;
	cvt.f64.f32 	%fd25, %f728;
	sub.f64 	%fd26, %fd24, %fd25;
	div.rn.f64 	%fd27, %fd26, %fd23;
	cvt.rmi.f64.f64 	%fd28, %fd27;
	cvt.rzi.s32.f64 	%r115, %fd28;
	setp.eq.s32 	%p65, %r115, %r348;
	add.s32 	%r116, %r348, -1;
	selp.b32 	%r117, %r116, %r115, %p63;
	selp.b32 	%r12, %r117, %r115, %p65;
	st.local.u32 	[%rd2+8], %r12;
	setp.lt.s32 	%p66, %r12, 0;
	mov.pred 	%p261, 0;
	@%p66 bra 	$L__BB0_7;
	setp.lt.s32 	%p67, %r12, %r348;
	and.pred  	%p261, %p67, %p260;
$L__BB0_7:
	setp.geu.f32 	%p68, %f16, 0f00000000;
	selp.u32 	%r118, 1, 0, %p68;
	add.s32 	%r119, %r12, %r118;
	cvt.rn.f32.s32 	%f337, %r119;
	fma.rn.f32 	%f338, %f30, %f337, %f728;
	sub.f32 	%f339, %f338, %f9;
	div.rn.f32 	%f340, %f339, %f16;
	st.local.f32 	[%rd4+8], %f340;
	@%p261 bra 	$L__BB0_8;
	bra.uni 	$L__BB0_164;
$L__BB0_8:
	abs.f32 	%f32, %f28;
	mul.f32 	%f341, %f32, 0f4B000000;
	neg.f32 	%f33, %f32;
	mov.b32 	%r120, %f341;
	and.b32  	%r121, %r120, 8388607;
	or.b32  	%r122, %r121, 1065353216;
	mov.b32 	%f342, %r122;
	rcp.approx.ftz.f32 	%f34, %f342;
	neg.f32 	%f35, %f342;
	abs.f32 	%f36, %f29;
	mul.f32 	%f343, %f36, 0f4B000000;
	neg.f32 	%f37, %f36;
	mov.b32 	%r123, %f343;
	and.b32  	%r124, %r123, 8388607;
	or.b32  	%r125, %r124, 1065353216;
	mov.b32 	%f344, %r125;
	rcp.approx.ftz.f32 	%f38, %f344;
	neg.f32 	%f39, %f344;
	abs.f32 	%f40, %f30;
	mul.f32 	%f345, %f40, 0f4B000000;
	neg.f32 	%f41, %f40;
	mov.b32 	%r126, %f345;
	and.b32  	%r127, %r126, 8388607;
	or.b32  	%r128, %r127, 1065353216;
	mov.b32 	%f346, %r128;
	rcp.approx.ftz.f32 	%f42, %f346;
	neg.f32 	%f43, %f346;
$L__BB0_9:
	or.b32  	%r129, %r352, %r351;
	setp.ge.s32 	%p69, %r352, %r4;
	setp.lt.s32 	%p70, %r129, 0;
	or.pred  	%p71, %p70, %p69;
	@%p71 bra 	$L__BB0_164;
	setp.ge.s32 	%p72, %r351, %r349;
	ld.local.u32 	%r130, [%rd2+8];
	setp.lt.s32 	%p73, %r130, 0;
	setp.ge.s32 	%p74, %r130, %r348;
	or.pred  	%p75, %p72, %p74;
	or.pred  	%p76, %p75, %p73;
	@%p76 bra 	$L__BB0_164;
	ld.local.f32 	%f49, [%rd4];
	ld.local.f32 	%f50, [%rd4+4];
	setp.geu.f32 	%p77, %f49, %f50;
	@%p77 bra 	$L__BB0_13;
	ld.local.f32 	%f348, [%rd4+8];
	setp.lt.f32 	%p79, %f49, %f348;
	selp.b64 	%rd90, 0, 2, %p79;
	bra.uni 	$L__BB0_14;
$L__BB0_13:
	ld.local.f32 	%f347, [%rd4+8];
	setp.lt.f32 	%p78, %f50, %f347;
	selp.b64 	%rd90, 1, 2, %p78;
$L__BB0_14:
	shl.b64 	%rd53, %rd90, 2;
	add.s64 	%rd54, %rd4, %rd53;
	ld.local.f32 	%f51, [%rd54];
	sub.f32 	%f349, %f51, %f786;
	mul.f32 	%f52, %f349, 0f3E800000;
	mad.lo.s32 	%r132, %r352, %r349, %r352;
	add.s32 	%r133, %r132, %r351;
	add.s32 	%r134, %r349, %r133;
	mad.lo.s32 	%r135, %r133, %r348, %r133;
	add.s32 	%r136, %r135, %r130;
	mul.wide.s32 	%rd55, %r136, 4;
	add.s64 	%rd56, %rd89, %rd55;
	ld.global.f32 	%f53, [%rd56];
	add.s64 	%rd57, %rd56, 4;
	ld.global.f32 	%f54, [%rd56+4];
	mul.wide.s32 	%rd58, %r348, 4;
	add.s64 	%rd59, %rd57, %rd58;
	ld.global.f32 	%f55, [%rd59];
	ld.global.f32 	%f56, [%rd59+4];
	mad.lo.s32 	%r137, %r348, %r134, %r348;
	add.s32 	%r138, %r134, %r137;
	add.s32 	%r139, %r138, %r130;
	add.s32 	%r140, %r139, 1;
	mul.wide.s32 	%rd60, %r140, 4;
	add.s64 	%rd61, %rd89, %rd60;
	ld.global.f32 	%f57, [%rd61];
	add.s64 	%rd62, %rd61, 4;
	ld.global.f32 	%f58, [%rd61+4];
	add.s64 	%rd63, %rd62, %rd58;
	ld.global.f32 	%f59, [%rd63];
	ld.global.f32 	%f60, [%rd63+4];
	cvt.f64.f32 	%fd29, %f785;
	mov.f64 	%fd30, 0d3FF0000000000000;
	sub.f64 	%fd1, %fd30, %fd29;
	mov.b32 	%r353, 0;
$L__BB0_15:
	cvt.rn.f32.u32 	%f350, %r353;
	fma.rn.f32 	%f64, %f52, %f350, %f786;
	fma.rn.f32 	%f65, %f64, %f14, %f7;
	abs.f32 	%f754, %f65;
	setp.lt.f32 	%p80, %f754, %f32;
	mov.f32 	%f745, %f754;
	@%p80 bra 	$L__BB0_26;
	mul.f32 	%f351, %f32, 0f4B000000;
	setp.gtu.f32 	%p81, %f754, %f351;
	@%p81 bra 	$L__BB0_23;
	div.approx.f32 	%f352, %f754, %f32;
	cvt.rzi.f32.f32 	%f743, %f352;
	fma.rn.f32 	%f68, %f33, %f743, %f754;
	mov.b32 	%r141, %f68;
	mov.b32 	%r142, %f32;
	setp.lt.u32 	%p82, %r141, %r142;
	@%p82 bra 	$L__BB0_22;
	setp.lt.u32 	%p83, %r141, -2147483647;
	@%p83 bra 	$L__BB0_20;
	add.f32 	%f357, %f743, 0fBF800000;
	setp.lt.f32 	%p86, %f68, %f33;
	add.f32 	%f358, %f357, 0fBF800000;
	selp.f32 	%f743, %f358, %f357, %p86;
	bra.uni 	$L__BB0_22;
$L__BB0_20:
	add.f32 	%f743, %f743, 0f3F800000;
	add.f32 	%f353, %f32, %f32;
	setp.ltu.f32 	%p84, %f68, %f353;
	@%p84 bra 	$L__BB0_22;
	add.f32 	%f354, %f743, 0f3F800000;
	fma.rn.f32 	%f355, %f32, 0fC0400000, %f68;
	setp.ge.f32 	%p85, %f355, 0f00000000;
	add.f32 	%f356, %f354, 0f3F800000;
	selp.f32 	%f743, %f356, %f354, %p85;
$L__BB0_22:
	fma.rn.f32 	%f745, %f33, %f743, %f754;
	bra.uni 	$L__BB0_26;
$L__BB0_23:
	mov.b32 	%r144, %f754;
	and.b32  	%r145, %r144, 8388607;
	or.b32  	%r354, %r145, 1065353216;
	mov.b32 	%f744, %r354;
	mov.b32 	%r146, %f351;
	and.b32  	%r147, %r146, -8388608;
	sub.s32 	%r148, %r144, %r147;
	add.s32 	%r149, %r148, 192937984;
	and.b32  	%r355, %r149, -8388608;
	setp.eq.s32 	%p87, %r355, 0;
	@%p87 bra 	$L__BB0_25;
$L__BB0_24:
	min.u32 	%r150, %r355, 192937984;
	add.s32 	%r151, %r354, %r150;
	mov.b32 	%f360, %r151;
	mul.f32 	%f361, %f34, %f360;
	fma.rn.f32 	%f362, %f35, %f361, %f360;
	fma.rn.f32 	%f363, %f362, %f34, %f361;
	fma.rn.f32 	%f364, %f35, %f363, %f360;
	fma.rz.f32 	%f365, %f364, %f34, %f363;
	cvt.rzi.f32.f32 	%f366, %f365;
	fma.rn.f32 	%f744, %f35, %f366, %f360;
	sub.s32 	%r355, %r355, %r150;
	mov.b32 	%r354, %f744;
	setp.ne.s32 	%p88, %r355, 0;
	setp.ne.s32 	%p89, %r354, 0;
	and.pred  	%p90, %p88, %p89;
	@%p90 bra 	$L__BB0_24;
$L__BB0_25:
	setp.leu.f32 	%p91, %f32, 0f00000000;
	setp.gt.u32 	%p92, %r144, 2139095039;
	mov.b32 	%f369, %r147;
	selp.f32 	%f370, 0f7FFFFFFF, %f369, %p92;
	selp.f32 	%f371, 0f7FFFFFFF, %f370, %p91;
	mul.f32 	%f372, %f744, 0f34000000;
	mul.f32 	%f745, %f371, %f372;
$L__BB0_26:
	abs.f32 	%f373, %f745;
	setp.nan.f32 	%p93, %f373, %f373;
	copysign.f32 	%f374, %f65, %f745;
	selp.f32 	%f375, %f745, %f374, %p93;
	div.rn.f32 	%f376, %f375, %f28;
	setp.geu.f32 	%p94, %f376, 0f3F800000;
	@%p94 bra 	$L__BB0_39;
	mov.f32 	%f748, %f754;
	@%p80 bra 	$L__BB0_38;
	mul.f32 	%f377, %f32, 0f4B000000;
	setp.gtu.f32 	%p96, %f754, %f377;
	@%p96 bra 	$L__BB0_35;
	div.approx.f32 	%f378, %f754, %f32;
	cvt.rzi.f32.f32 	%f746, %f378;
	fma.rn.f32 	%f80, %f33, %f746, %f754;
	mov.b32 	%r155, %f80;
	mov.b32 	%r156, %f32;
	setp.lt.u32 	%p97, %r155, %r156;
	@%p97 bra 	$L__BB0_34;
	setp.lt.u32 	%p98, %r155, -2147483647;
	@%p98 bra 	$L__BB0_32;
	add.f32 	%f383, %f746, 0fBF800000;
	setp.lt.f32 	%p101, %f80, %f33;
	add.f32 	%f384, %f383, 0fBF800000;
	selp.f32 	%f746, %f384, %f383, %p101;
	bra.uni 	$L__BB0_34;
$L__BB0_32:
	add.f32 	%f746, %f746, 0f3F800000;
	add.f32 	%f379, %f32, %f32;
	setp.ltu.f32 	%p99, %f80, %f379;
	@%p99 bra 	$L__BB0_34;
	add.f32 	%f380, %f746, 0f3F800000;
	fma.rn.f32 	%f381, %f32, 0fC0400000, %f80;
	setp.ge.f32 	%p100, %f381, 0f00000000;
	add.f32 	%f382, %f380, 0f3F800000;
	selp.f32 	%f746, %f382, %f380, %p100;
$L__BB0_34:
	fma.rn.f32 	%f748, %f33, %f746, %f754;
	bra.uni 	$L__BB0_38;
$L__BB0_35:
	mov.b32 	%r158, %f754;
	and.b32  	%r159, %r158, 8388607;
	or.b32  	%r356, %r159, 1065353216;
	mov.b32 	%f747, %r356;
	mov.b32 	%r161, %f377;
	and.b32  	%r162, %r161, -8388608;
	sub.s32 	%r163, %r158, %r162;
	add.s32 	%r164, %r163, 192937984;
	and.b32  	%r357, %r164, -8388608;
	setp.eq.s32 	%p102, %r357, 0;
	@%p102 bra 	$L__BB0_37;
$L__BB0_36:
	min.u32 	%r167, %r357, 192937984;
	add.s32 	%r168, %r356, %r167;
	mov.b32 	%f386, %r168;
	mul.f32 	%f387, %f34, %f386;
	fma.rn.f32 	%f388, %f35, %f387, %f386;
	fma.rn.f32 	%f389, %f388, %f34, %f387;
	fma.rn.f32 	%f390, %f35, %f389, %f386;
	fma.rz.f32 	%f391, %f390, %f34, %f389;
	cvt.rzi.f32.f32 	%f392, %f391;
	fma.rn.f32 	%f747, %f35, %f392, %f386;
	sub.s32 	%r357, %r357, %r167;
	mov.b32 	%r356, %f747;
	setp.ne.s32 	%p103, %r357, 0;
	setp.ne.s32 	%p104, %r356, 0;
	and.pred  	%p105, %p103, %p104;
	@%p105 bra 	$L__BB0_36;
$L__BB0_37:
	setp.leu.f32 	%p106, %f32, 0f00000000;
	setp.gt.u32 	%p107, %r158, 2139095039;
	mov.b32 	%f395, %r162;
	selp.f32 	%f396, 0f7FFFFFFF, %f395, %p107;
	selp.f32 	%f397, 0f7FFFFFFF, %f396, %p106;
	mul.f32 	%f398, %f747, 0f34000000;
	mul.f32 	%f748, %f397, %f398;
$L__BB0_38:
	abs.f32 	%f400, %f748;
	setp.nan.f32 	%p108, %f400, %f400;
	copysign.f32 	%f401, %f65, %f748;
	selp.f32 	%f402, %f748, %f401, %p108;
	div.rn.f32 	%f403, %f402, %f28;
	setp.leu.f32 	%p109, %f403, 0f00000000;
	mov.f32 	%f755, 0f00000000;
	@%p109 bra 	$L__BB0_64;
$L__BB0_39:
	mov.f32 	%f751, %f754;
	@%p80 bra 	$L__BB0_50;
	mul.f32 	%f404, %f32, 0f4B000000;
	setp.gtu.f32 	%p111, %f754, %f404;
	@%p111 bra 	$L__BB0_47;
	div.approx.f32 	%f405, %f754, %f32;
	cvt.rzi.f32.f32 	%f749, %f405;
	fma.rn.f32 	%f92, %f33, %f749, %f754;
	mov.b32 	%r172, %f92;
	mov.b32 	%r173, %f32;
	setp.lt.u32 	%p112, %r172, %r173;
	@%p112 bra 	$L__BB0_46;
	setp.lt.u32 	%p113, %r172, -2147483647;
	@%p113 bra 	$L__BB0_44;
	add.f32 	%f410, %f749, 0fBF800000;
	setp.lt.f32 	%p116, %f92, %f33;
	add.f32 	%f411, %f410, 0fBF800000;
	selp.f32 	%f749, %f411, %f410, %p116;
	bra.uni 	$L__BB0_46;
$L__BB0_44:
	add.f32 	%f749, %f749, 0f3F800000;
	add.f32 	%f406, %f32, %f32;
	setp.ltu.f32 	%p114, %f92, %f406;
	@%p114 bra 	$L__BB0_46;
	add.f32 	%f407, %f749, 0f3F800000;
	fma.rn.f32 	%f408, %f32, 0fC0400000, %f92;
	setp.ge.f32 	%p115, %f408, 0f00000000;
	add.f32 	%f409, %f407, 0f3F800000;
	selp.f32 	%f749, %f409, %f407, %p115;
$L__BB0_46:
	fma.rn.f32 	%f751, %f33, %f749, %f754;
	bra.uni 	$L__BB0_50;
$L__BB0_47:
	mov.b32 	%r175, %f754;
	and.b32  	%r176, %r175, 8388607;
	or.b32  	%r358, %r176, 1065353216;
	mov.b32 	%f750, %r358;
	mov.b32 	%r177, %f404;
	and.b32  	%r178, %r177, -8388608;
	sub.s32 	%r179, %r175, %r178;
	add.s32 	%r180, %r179, 192937984;
	and.b32  	%r359, %r180, -8388608;
	setp.eq.s32 	%p117, %r359, 0;
	@%p117 bra 	$L__BB0_49;
$L__BB0_48:
	min.u32 	%r181, %r359, 192937984;
	add.s32 	%r182, %r358, %r181;
	mov.b32 	%f413, %r182;
	mul.f32 	%f414, %f34, %f413;
	fma.rn.f32 	%f415, %f35, %f414, %f413;
	fma.rn.f32 	%f416, %f415, %f34, %f414;
	fma.rn.f32 	%f417, %f35, %f416, %f413;
	fma.rz.f32 	%f418, %f417, %f34, %f416;
	cvt.rzi.f32.f32 	%f419, %f418;
	fma.rn.f32 	%f750, %f35, %f419, %f413;
	sub.s32 	%r359, %r359, %r181;
	mov.b32 	%r358, %f750;
	setp.ne.s32 	%p118, %r359, 0;
	setp.ne.s32 	%p119, %r358, 0;
	and.pred  	%p120, %p118, %p119;
	@%p120 bra 	$L__BB0_48;
$L__BB0_49:
	setp.leu.f32 	%p121, %f32, 0f00000000;
	setp.gt.u32 	%p122, %r175, 2139095039;
	mov.b32 	%f422, %r178;
	selp.f32 	%f423, 0f7FFFFFFF, %f422, %p122;
	selp.f32 	%f424, 0f7FFFFFFF, %f423, %p121;
	mul.f32 	%f425, %f750, 0f34000000;
	mul.f32 	%f751, %f424, %f425;
$L__BB0_50:
	abs.f32 	%f427, %f751;
	setp.nan.f32 	%p123, %f427, %f427;
	copysign.f32 	%f428, %f65, %f751;
	selp.f32 	%f429, %f751, %f428, %p123;
	div.rn.f32 	%f430, %f429, %f28;
	setp.geu.f32 	%p124, %f430, 0f3F800000;
	mov.f32 	%f755, 0f3F800000;
	@%p124 bra 	$L__BB0_64;
	@%p80 bra 	$L__BB0_63;
	mul.f32 	%f431, %f32, 0f4B000000;
	setp.gtu.f32 	%p126, %f754, %f431;
	@%p126 bra 	$L__BB0_59;
	div.approx.f32 	%f432, %f754, %f32;
	cvt.rzi.f32.f32 	%f752, %f432;
	fma.rn.f32 	%f104, %f33, %f752, %f754;
	mov.b32 	%r186, %f104;
	mov.b32 	%r187, %f32;
	setp.lt.u32 	%p127, %r186, %r187;
	@%p127 bra 	$L__BB0_58;
	setp.lt.u32 	%p128, %r186, -2147483647;
	@%p128 bra 	$L__BB0_56;
	add.f32 	%f437, %f752, 0fBF800000;
	setp.lt.f32 	%p131, %f104, %f33;
	add.f32 	%f438, %f437, 0fBF800000;
	selp.f32 	%f752, %f438, %f437, %p131;
	bra.uni 	$L__BB0_58;
$L__BB0_56:
	add.f32 	%f752, %f752, 0f3F800000;
	add.f32 	%f433, %f32, %f32;
	setp.ltu.f32 	%p129, %f104, %f433;
	@%p129 bra 	$L__BB0_58;
	add.f32 	%f434, %f752, 0f3F800000;
	fma.rn.f32 	%f435, %f32, 0fC0400000, %f104;
	setp.ge.f32 	%p130, %f435, 0f00000000;
	add.f32 	%f436, %f434, 0f3F800000;
	selp.f32 	%f752, %f436, %f434, %p130;
$L__BB0_58:
	fma.rn.f32 	%f754, %f33, %f752, %f754;
	bra.uni 	$L__BB0_63;
$L__BB0_59:
	mov.b32 	%r189, %f754;
	and.b32  	%r190, %r189, 8388607;
	or.b32  	%r191, %r190, 1065353216;
	mov.b32 	%f753, %r191;
	mov.b32 	%r192, %f431;
	and.b32  	%r193, %r192, -8388608;
	sub.s32 	%r194, %r189, %r193;
	add.s32 	%r195, %r194, 192937984;
	and.b32  	%r196, %r195, -8388608;
	setp.eq.s32 	%p132, %r196, 0;
	@%p132 bra 	$L__BB0_62;
	abs.f32 	%f440, %f65;
	mov.b32 	%r197, %f440;
	sub.s32 	%r200, %r197, %r193;
	add.s32 	%r201, %r200, 192937984;
	and.b32  	%r361, %r201, -8388608;
	and.b32  	%r202, %r197, 8388607;
	or.b32  	%r360, %r202, 1065353216;
$L__BB0_61:
	min.u32 	%r203, %r361, 192937984;
	add.s32 	%r204, %r360, %r203;
	mov.b32 	%f442, %r204;
	mul.f32 	%f443, %f34, %f442;
	fma.rn.f32 	%f444, %f35, %f443, %f442;
	fma.rn.f32 	%f445, %f444, %f34, %f443;
	fma.rn.f32 	%f446, %f35, %f445, %f442;
	fma.rz.f32 	%f447, %f446, %f34, %f445;
	cvt.rzi.f32.f32 	%f448, %f447;
	fma.rn.f32 	%f753, %f35, %f448, %f442;
	sub.s32 	%r361, %r361, %r203;
	mov.b32 	%r360, %f753;
	setp.ne.s32 	%p133, %r361, 0;
	setp.ne.s32 	%p134, %r360, 0;
	and.pred  	%p135, %p133, %p134;
	@%p135 bra 	$L__BB0_61;
$L__BB0_62:
	setp.leu.f32 	%p136, %f32, 0f00000000;
	abs.f32 	%f450, %f65;
	mov.b32 	%r205, %f450;
	setp.gt.u32 	%p137, %r205, 2139095039;
	mov.b32 	%f452, %r193;
	selp.f32 	%f453, 0f7FFFFFFF, %f452, %p137;
	selp.f32 	%f454, 0f7FFFFFFF, %f453, %p136;
	mul.f32 	%f455, %f753, 0f34000000;
	mul.f32 	%f754, %f454, %f455;
$L__BB0_63:
	abs.f32 	%f456, %f754;
	setp.nan.f32 	%p138, %f456, %f456;
	copysign.f32 	%f457, %f65, %f754;
	selp.f32 	%f458, %f754, %f457, %p138;
	div.rn.f32 	%f755, %f458, %f28;
$L__BB0_64:
	fma.rn.f32 	%f117, %f64, %f15, %f8;
	abs.f32 	%f767, %f117;
	setp.lt.f32 	%p139, %f767, %f36;
	mov.f32 	%f758, %f767;
	@%p139 bra 	$L__BB0_75;
	mul.f32 	%f459, %f36, 0f4B000000;
	setp.gtu.f32 	%p140, %f767, %f459;
	@%p140 bra 	$L__BB0_72;
	div.approx.f32 	%f460, %f767, %f36;
	cvt.rzi.f32.f32 	%f756, %f460;
	fma.rn.f32 	%f120, %f37, %f756, %f767;
	mov.b32 	%r208, %f120;
	mov.b32 	%r209, %f36;
	setp.lt.u32 	%p141, %r208, %r209;
	@%p141 bra 	$L__BB0_71;
	setp.gt.u32 	%p142, %r208, -2147483648;
	@%p142 bra 	$L__BB0_70;
	add.f32 	%f756, %f756, 0f3F800000;
	add.f32 	%f461, %f36, %f36;
	setp.ltu.f32 	%p143, %f120, %f461;
	@%p143 bra 	$L__BB0_71;
	add.f32 	%f462, %f756, 0f3F800000;
	fma.rn.f32 	%f463, %f36, 0fC0400000, %f120;
	setp.ge.f32 	%p144, %f463, 0f00000000;
	add.f32 	%f464, %f462, 0f3F800000;
	selp.f32 	%f756, %f464, %f462, %p144;
	bra.uni 	$L__BB0_71;
$L__BB0_70:
	add.f32 	%f465, %f756, 0fBF800000;
	setp.lt.f32 	%p145, %f120, %f37;
	add.f32 	%f466, %f465, 0fBF800000;
	selp.f32 	%f756, %f466, %f465, %p145;
$L__BB0_71:
	fma.rn.f32 	%f758, %f37, %f756, %f767;
	bra.uni 	$L__BB0_75;
$L__BB0_72:
	mov.b32 	%r211, %f767;
	and.b32  	%r212, %r211, 8388607;
	or.b32  	%r362, %r212, 1065353216;
	mov.b32 	%f757, %r362;
	mov.b32 	%r213, %f459;
	and.b32  	%r214, %r213, -8388608;
	sub.s32 	%r215, %r211, %r214;
	add.s32 	%r216, %r215, 192937984;
	and.b32  	%r363, %r216, -8388608;
	setp.eq.s32 	%p146, %r363, 0;
	@%p146 bra 	$L__BB0_74;
$L__BB0_73:
	min.u32 	%r217, %r363, 192937984;
	add.s32 	%r218, %r362, %r217;
	mov.b32 	%f468, %r218;
	mul.f32 	%f469, %f38, %f468;
	fma.rn.f32 	%f470, %f39, %f469, %f468;
	fma.rn.f32 	%f471, %f470, %f38, %f469;
	fma.rn.f32 	%f472, %f39, %f471, %f468;
	fma.rz.f32 	%f473, %f472, %f38, %f471;
	cvt.rzi.f32.f32 	%f474, %f473;
	fma.rn.f32 	%f757, %f39, %f474, %f468;
	sub.s32 	%r363, %r363, %r217;
	mov.b32 	%r362, %f757;
	setp.ne.s32 	%p147, %r363, 0;
	setp.ne.s32 	%p148, %r362, 0;
	and.pred  	%p149, %p147, %p148;
	@%p149 bra 	$L__BB0_73;
$L__BB0_74:
	setp.leu.f32 	%p150, %f36, 0f00000000;
	setp.gt.u32 	%p151, %r211, 2139095039;
	mov.b32 	%r220, %f459;
	and.b32  	%r221, %r220, -8388608;
	mov.b32 	%f477, %r221;
	selp.f32 	%f478, 0f7FFFFFFF, %f477, %p151;
	selp.f32 	%f479, 0f7FFFFFFF, %f478, %p150;
	mul.f32 	%f480, %f757, 0f34000000;
	mul.f32 	%f758, %f479, %f480;
$L__BB0_75:
	abs.f32 	%f481, %f758;
	setp.nan.f32 	%p152, %f481, %f481;
	copysign.f32 	%f482, %f117, %f758;
	selp.f32 	%f483, %f758, %f482, %p152;
	div.rn.f32 	%f484, %f483, %f29;
	setp.geu.f32 	%p153, %f484, 0f3F800000;
	@%p153 bra 	$L__BB0_88;
	mov.f32 	%f761, %f767;
	@%p139 bra 	$L__BB0_87;
	mul.f32 	%f485, %f36, 0f4B000000;
	setp.gtu.f32 	%p155, %f767, %f485;
	@%p155 bra 	$L__BB0_84;
	div.approx.f32 	%f486, %f767, %f36;
	cvt.rzi.f32.f32 	%f759, %f486;
	fma.rn.f32 	%f132, %f37, %f759, %f767;
	mov.b32 	%r222, %f132;
	mov.b32 	%r223, %f36;
	setp.lt.u32 	%p156, %r222, %r223;
	@%p156 bra 	$L__BB0_83;
	setp.gt.u32 	%p157, %r222, -2147483648;
	@%p157 bra 	$L__BB0_82;
	add.f32 	%f759, %f759, 0f3F800000;
	add.f32 	%f487, %f36, %f36;
	setp.ltu.f32 	%p158, %f132, %f487;
	@%p158 bra 	$L__BB0_83;
	add.f32 	%f488, %f759, 0f3F800000;
	fma.rn.f32 	%f489, %f36, 0fC0400000, %f132;
	setp.ge.f32 	%p159, %f489, 0f00000000;
	add.f32 	%f490, %f488, 0f3F800000;
	selp.f32 	%f759, %f490, %f488, %p159;
	bra.uni 	$L__BB0_83;
$L__BB0_82:
	add.f32 	%f491, %f759, 0fBF800000;
	setp.lt.f32 	%p160, %f132, %f37;
	add.f32 	%f492, %f491, 0fBF800000;
	selp.f32 	%f759, %f492, %f491, %p160;
$L__BB0_83:
	fma.rn.f32 	%f761, %f37, %f759, %f767;
	bra.uni 	$L__BB0_87;
$L__BB0_84:
	mov.b32 	%r225, %f767;
	and.b32  	%r226, %r225, 8388607;
	or.b32  	%r364, %r226, 1065353216;
	mov.b32 	%f760, %r364;
	mov.b32 	%r228, %f485;
	and.b32  	%r229, %r228, -8388608;
	sub.s32 	%r230, %r225, %r229;
	add.s32 	%r231, %r230, 192937984;
	and.b32  	%r365, %r231, -8388608;
	setp.eq.s32 	%p161, %r365, 0;
	@%p161 bra 	$L__BB0_86;
$L__BB0_85:
	min.u32 	%r234, %r365, 192937984;
	add.s32 	%r235, %r364, %r234;
	mov.b32 	%f494, %r235;
	mul.f32 	%f495, %f38, %f494;
	fma.rn.f32 	%f496, %f39, %f495, %f494;
	fma.rn.f32 	%f497, %f496, %f38, %f495;
	fma.rn.f32 	%f498, %f39, %f497, %f494;
	fma.rz.f32 	%f499, %f498, %f38, %f497;
	cvt.rzi.f32.f32 	%f500, %f499;
	fma.rn.f32 	%f760, %f39, %f500, %f494;
	sub.s32 	%r365, %r365, %r234;
	mov.b32 	%r364, %f760;
	setp.ne.s32 	%p162, %r365, 0;
	setp.ne.s32 	%p163, %r364, 0;
	and.pred  	%p164, %p162, %p163;
	@%p164 bra 	$L__BB0_85;
$L__BB0_86:
	setp.leu.f32 	%p165, %f36, 0f00000000;
	setp.gt.u32 	%p166, %r225, 2139095039;
	mov.b32 	%r237, %f485;
	and.b32  	%r238, %r237, -8388608;
	mov.b32 	%f503, %r238;
	selp.f32 	%f504, 0f7FFFFFFF, %f503, %p166;
	selp.f32 	%f505, 0f7FFFFFFF, %f504, %p165;
	mul.f32 	%f506, %f760, 0f34000000;
	mul.f32 	%f761, %f505, %f506;
$L__BB0_87:
	abs.f32 	%f508, %f761;
	setp.nan.f32 	%p167, %f508, %f508;
	copysign.f32 	%f509, %f117, %f761;
	selp.f32 	%f510, %f761, %f509, %p167;
	div.rn.f32 	%f511, %f510, %f29;
	setp.leu.f32 	%p168, %f511, 0f00000000;
	mov.f32 	%f768, 0f00000000;
	@%p168 bra 	$L__BB0_113;
$L__BB0_88:
	mov.f32 	%f764, %f767;
	@%p139 bra 	$L__BB0_99;
	mul.f32 	%f512, %f36, 0f4B000000;
	setp.gtu.f32 	%p170, %f767, %f512;
	@%p170 bra 	$L__BB0_96;
	div.approx.f32 	%f513, %f767, %f36;
	cvt.rzi.f32.f32 	%f762, %f513;
	fma.rn.f32 	%f144, %f37, %f762, %f767;
	mov.b32 	%r239, %f144;
	mov.b32 	%r240, %f36;
	setp.lt.u32 	%p171, %r239, %r240;
	@%p171 bra 	$L__BB0_95;
	setp.gt.u32 	%p172, %r239, -2147483648;
	@%p172 bra 	$L__BB0_94;
	add.f32 	%f762, %f762, 0f3F800000;
	add.f32 	%f514, %f36, %f36;
	setp.ltu.f32 	%p173, %f144, %f514;
	@%p173 bra 	$L__BB0_95;
	add.f32 	%f515, %f762, 0f3F800000;
	fma.rn.f32 	%f516, %f36, 0fC0400000, %f144;
	setp.ge.f32 	%p174, %f516, 0f00000000;
	add.f32 	%f517, %f515, 0f3F800000;
	selp.f32 	%f762, %f517, %f515, %p174;
	bra.uni 	$L__BB0_95;
$L__BB0_94:
	add.f32 	%f518, %f762, 0fBF800000;
	setp.lt.f32 	%p175, %f144, %f37;
	add.f32 	%f519, %f518, 0fBF800000;
	selp.f32 	%f762, %f519, %f518, %p175;
$L__BB0_95:
	fma.rn.f32 	%f764, %f37, %f762, %f767;
	bra.uni 	$L__BB0_99;
$L__BB0_96:
	mov.b32 	%r242, %f767;
	and.b32  	%r243, %r242, 8388607;
	or.b32  	%r366, %r243, 1065353216;
	mov.b32 	%f763, %r366;
	mov.b32 	%r244, %f512;
	and.b32  	%r245, %r244, -8388608;
	sub.s32 	%r246, %r242, %r245;
	add.s32 	%r247, %r246, 192937984;
	and.b32  	%r367, %r247, -8388608;
	setp.eq.s32 	%p176, %r367, 0;
	@%p176 bra 	$L__BB0_98;
$L__BB0_97:
	min.u32 	%r248, %r367, 192937984;
	add.s32 	%r249, %r366, %r248;
	mov.b32 	%f521, %r249;
	mul.f32 	%f522, %f38, %f521;
	fma.rn.f32 	%f523, %f39, %f522, %f521;
	fma.rn.f32 	%f524, %f523, %f38, %f522;
	fma.rn.f32 	%f525, %f39, %f524, %f521;
	fma.rz.f32 	%f526, %f525, %f38, %f524;
	cvt.rzi.f32.f32 	%f527, %f526;
	fma.rn.f32 	%f763, %f39, %f527, %f521;
	sub.s32 	%r367, %r367, %r248;
	mov.b32 	%r366, %f763;
	setp.ne.s32 	%p177, %r367, 0;
	setp.ne.s32 	%p178, %r366, 0;
	and.pred  	%p179, %p177, %p178;
	@%p179 bra 	$L__BB0_97;
$L__BB0_98:
	setp.leu.f32 	%p180, %f36, 0f00000000;
	setp.gt.u32 	%p181, %r242, 2139095039;
	mov.b32 	%r251, %f512;
	and.b32  	%r252, %r251, -8388608;
	mov.b32 	%f530, %r252;
	selp.f32 	%f531, 0f7FFFFFFF, %f530, %p181;
	selp.f32 	%f532, 0f7FFFFFFF, %f531, %p180;
	mul.f32 	%f533, %f763, 0f34000000;
	mul.f32 	%f764, %f532, %f533;
$L__BB0_99:
	abs.f32 	%f535, %f764;
	setp.nan.f32 	%p182, %f535, %f535;
	copysign.f32 	%f536, %f117, %f764;
	selp.f32 	%f537, %f764, %f536, %p182;
	div.rn.f32 	%f538, %f537, %f29;
	setp.geu.f32 	%p183, %f538, 0f3F800000;
	mov.f32 	%f768, 0f3F800000;
	@%p183 bra 	$L__BB0_113;
	@%p139 bra 	$L__BB0_112;
	mul.f32 	%f539, %f36, 0f4B000000;
	setp.gtu.f32 	%p185, %f767, %f539;
	@%p185 bra 	$L__BB0_108;
	div.approx.f32 	%f540, %f767, %f36;
	cvt.rzi.f32.f32 	%f765, %f540;
	fma.rn.f32 	%f156, %f37, %f765, %f767;
	mov.b32 	%r253, %f156;
	mov.b32 	%r254, %f36;
	setp.lt.u32 	%p186, %r253, %r254;
	@%p186 bra 	$L__BB0_107;
	setp.gt.u32 	%p187, %r253, -2147483648;
	@%p187 bra 	$L__BB0_106;
	add.f32 	%f765, %f765, 0f3F800000;
	add.f32 	%f541, %f36, %f36;
	setp.ltu.f32 	%p188, %f156, %f541;
	@%p188 bra 	$L__BB0_107;
	add.f32 	%f542, %f765, 0f3F800000;
	fma.rn.f32 	%f543, %f36, 0fC0400000, %f156;
	setp.ge.f32 	%p189, %f543, 0f00000000;
	add.f32 	%f544, %f542, 0f3F800000;
	selp.f32 	%f765, %f544, %f542, %p189;
	bra.uni 	$L__BB0_107;
$L__BB0_106:
	add.f32 	%f545, %f765, 0fBF800000;
	setp.lt.f32 	%p190, %f156, %f37;
	add.f32 	%f546, %f545, 0fBF800000;
	selp.f32 	%f765, %f546, %f545, %p190;
$L__BB0_107:
	fma.rn.f32 	%f767, %f37, %f765, %f767;
	bra.uni 	$L__BB0_112;
$L__BB0_108:
	mov.b32 	%r256, %f767;
	and.b32  	%r257, %r256, 8388607;
	or.b32  	%r258, %r257, 1065353216;
	mov.b32 	%f766, %r258;
	mov.b32 	%r259, %f539;
	and.b32  	%r260, %r259, -8388608;
	sub.s32 	%r261, %r256, %r260;
	add.s32 	%r262, %r261, 192937984;
	and.b32  	%r263, %r262, -8388608;
	setp.eq.s32 	%p191, %r263, 0;
	@%p191 bra 	$L__BB0_111;
	abs.f32 	%f548, %f117;
	mov.b32 	%r264, %f548;
	sub.s32 	%r267, %r264, %r260;
	add.s32 	%r268, %r267, 192937984;
	and.b32  	%r369, %r268, -8388608;
	and.b32  	%r269, %r264, 8388607;
	or.b32  	%r368, %r269, 1065353216;
$L__BB0_110:
	min.u32 	%r270, %r369, 192937984;
	add.s32 	%r271, %r368, %r270;
	mov.b32 	%f550, %r271;
	mul.f32 	%f551, %f38, %f550;
	fma.rn.f32 	%f552, %f39, %f551, %f550;
	fma.rn.f32 	%f553, %f552, %f38, %f551;
	fma.rn.f32 	%f554, %f39, %f553, %f550;
	fma.rz.f32 	%f555, %f554, %f38, %f553;
	cvt.rzi.f32.f32 	%f556, %f555;
	fma.rn.f32 	%f766, %f39, %f556, %f550;
	sub.s32 	%r369, %r369, %r270;
	mov.b32 	%r368, %f766;
	setp.ne.s32 	%p192, %r369, 0;
	setp.ne.s32 	%p193, %r368, 0;
	and.pred  	%p194, %p192, %p193;
	@%p194 bra 	$L__BB0_110;
$L__BB0_111:
	setp.leu.f32 	%p195, %f36, 0f00000000;
	abs.f32 	%f558, %f117;
	mov.b32 	%r272, %f558;
	setp.gt.u32 	%p196, %r272, 2139095039;
	mov.b32 	%f560, %r260;
	selp.f32 	%f561, 0f7FFFFFFF, %f560, %p196;
	selp.f32 	%f562, 0f7FFFFFFF, %f561, %p195;
	mul.f32 	%f563, %f766, 0f34000000;
	mul.f32 	%f767, %f562, %f563;
$L__BB0_112:
	abs.f32 	%f564, %f767;
	setp.nan.f32 	%p197, %f564, %f564;
	copysign.f32 	%f565, %f117, %f767;
	selp.f32 	%f566, %f767, %f565, %p197;
	div.rn.f32 	%f768, %f566, %f29;
$L__BB0_113:
	fma.rn.f32 	%f169, %f64, %f16, %f9;
	abs.f32 	%f780, %f169;
	setp.lt.f32 	%p198, %f780, %f40;
	mov.f32 	%f771, %f780;
	@%p198 bra 	$L__BB0_124;
	mul.f32 	%f567, %f40, 0f4B000000;
	setp.gtu.f32 	%p199, %f780, %f567;
	@%p199 bra 	$L__BB0_121;
	div.approx.f32 	%f568, %f780, %f40;
	cvt.rzi.f32.f32 	%f769, %f568;
	fma.rn.f32 	%f172, %f41, %f769, %f780;
	mov.b32 	%r275, %f172;
	mov.b32 	%r276, %f40;
	setp.lt.u32 	%p200, %r275, %r276;
	@%p200 bra 	$L__BB0_120;
	setp.gt.u32 	%p201, %r275, -2147483648;
	@%p201 bra 	$L__BB0_119;
	add.f32 	%f769, %f769, 0f3F800000;
	add.f32 	%f569, %f40, %f40;
	setp.ltu.f32 	%p202, %f172, %f569;
	@%p202 bra 	$L__BB0_120;
	add.f32 	%f570, %f769, 0f3F800000;
	fma.rn.f32 	%f571, %f40, 0fC0400000, %f172;
	setp.ge.f32 	%p203, %f571, 0f00000000;
	add.f32 	%f572, %f570, 0f3F800000;
	selp.f32 	%f769, %f572, %f570, %p203;
	bra.uni 	$L__BB0_120;
$L__BB0_119:
	add.f32 	%f573, %f769, 0fBF800000;
	setp.lt.f32 	%p204, %f172, %f41;
	add.f32 	%f574, %f573, 0fBF800000;
	selp.f32 	%f769, %f574, %f573, %p204;
$L__BB0_120:
	fma.rn.f32 	%f771, %f41, %f769, %f780;
	bra.uni 	$L__BB0_124;
$L__BB0_121:
	mov.b32 	%r278, %f780;
	and.b32  	%r279, %r278, 8388607;
	or.b32  	%r370, %r279, 1065353216;
	mov.b32 	%f770, %r370;
	mov.b32 	%r280, %f567;
	and.b32  	%r281, %r280, -8388608;
	sub.s32 	%r282, %r278, %r281;
	add.s32 	%r283, %r282, 192937984;
	and.b32  	%r371, %r283, -8388608;
	setp.eq.s32 	%p205, %r371, 0;
	@%p205 bra 	$L__BB0_123;
$L__BB0_122:
	min.u32 	%r284, %r371, 192937984;
	add.s32 	%r285, %r370, %r284;
	mov.b32 	%f576, %r285;
	mul.f32 	%f577, %f42, %f576;
	fma.rn.f32 	%f578, %f43, %f577, %f576;
	fma.rn.f32 	%f579, %f578, %f42, %f577;
	fma.rn.f32 	%f580, %f43, %f579, %f576;
	fma.rz.f32 	%f581, %f580, %f42, %f579;
	cvt.rzi.f32.f32 	%f582, %f581;
	fma.rn.f32 	%f770, %f43, %f582, %f576;
	sub.s32 	%r371, %r371, %r284;
	mov.b32 	%r370, %f770;
	setp.ne.s32 	%p206, %r371, 0;
	setp.ne.s32 	%p207, %r370, 0;
	and.pred  	%p208, %p206, %p207;
	@%p208 bra 	$L__BB0_122;
$L__BB0_123:
	setp.leu.f32 	%p209, %f40, 0f00000000;
	setp.gt.u32 	%p210, %r278, 2139095039;
	mov.b32 	%r287, %f567;
	and.b32  	%r288, %r287, -8388608;
	mov.b32 	%f585, %r288;
	selp.f32 	%f586, 0f7FFFFFFF, %f585, %p210;
	selp.f32 	%f587, 0f7FFFFFFF, %f586, %p209;
	mul.f32 	%f588, %f770, 0f34000000;
	mul.f32 	%f771, %f587, %f588;
$L__BB0_124:
	abs.f32 	%f589, %f771;
	setp.nan.f32 	%p211, %f589, %f589;
	copysign.f32 	%f590, %f169, %f771;
	selp.f32 	%f591, %f771, %f590, %p211;
	div.rn.f32 	%f592, %f591, %f30;
	setp.geu.f32 	%p212, %f592, 0f3F800000;
	@%p212 bra 	$L__BB0_137;
	mov.f32 	%f774, %f780;
	@%p198 bra 	$L__BB0_136;
	mul.f32 	%f593, %f40, 0f4B000000;
	setp.gtu.f32 	%p214, %f780, %f593;
	@%p214 bra 	$L__BB0_133;
	div.approx.f32 	%f594, %f780, %f40;
	cvt.rzi.f32.f32 	%f772, %f594;
	fma.rn.f32 	%f184, %f41, %f772, %f780;
	mov.b32 	%r289, %f184;
	mov.b32 	%r290, %f40;
	setp.lt.u32 	%p215, %r289, %r290;
	@%p215 bra 	$L__BB0_132;
	setp.gt.u32 	%p216, %r289, -2147483648;
	@%p216 bra 	$L__BB0_131;
	add.f32 	%f772, %f772, 0f3F800000;
	add.f32 	%f595, %f40, %f40;
	setp.ltu.f32 	%p217, %f184, %f595;
	@%p217 bra 	$L__BB0_132;
	add.f32 	%f596, %f772, 0f3F800000;
	fma.rn.f32 	%f597, %f40, 0fC0400000, %f184;
	setp.ge.f32 	%p218, %f597, 0f00000000;
	add.f32 	%f598, %f596, 0f3F800000;
	selp.f32 	%f772, %f598, %f596, %p218;
	bra.uni 	$L__BB0_132;
$L__BB0_131:
	add.f32 	%f599, %f772, 0fBF800000;
	setp.lt.f32 	%p219, %f184, %f41;
	add.f32 	%f600, %f599, 0fBF800000;
	selp.f32 	%f772, %f600, %f599, %p219;
$L__BB0_132:
	fma.rn.f32 	%f774, %f41, %f772, %f780;
	bra.uni 	$L__BB0_136;
$L__BB0_133:
	mov.b32 	%r292, %f780;
	and.b32  	%r293, %r292, 8388607;
	or.b32  	%r372, %r293, 1065353216;
	mov.b32 	%f773, %r372;
	mov.b32 	%r295, %f593;
	and.b32  	%r296, %r295, -8388608;
	sub.s32 	%r297, %r292, %r296;
	add.s32 	%r298, %r297, 192937984;
	and.b32  	%r373, %r298, -8388608;
	setp.eq.s32 	%p220, %r373, 0;
	@%p220 bra 	$L__BB0_135;
$L__BB0_134:
	min.u32 	%r301, %r373, 192937984;
	add.s32 	%r302, %r372, %r301;
	mov.b32 	%f602, %r302;
	mul.f32 	%f603, %f42, %f602;
	fma.rn.f32 	%f604, %f43, %f603, %f602;
	fma.rn.f32 	%f605, %f604, %f42, %f603;
	fma.rn.f32 	%f606, %f43, %f605, %f602;
	fma.rz.f32 	%f607, %f606, %f42, %f605;
	cvt.rzi.f32.f32 	%f608, %f607;
	fma.rn.f32 	%f773, %f43, %f608, %f602;
	sub.s32 	%r373, %r373, %r301;
	mov.b32 	%r372, %f773;
	setp.ne.s32 	%p221, %r373, 0;
	setp.ne.s32 	%p222, %r372, 0;
	and.pred  	%p223, %p221, %p222;
	@%p223 bra 	$L__BB0_134;
$L__BB0_135:
	setp.leu.f32 	%p224, %f40, 0f00000000;
	setp.gt.u32 	%p225, %r292, 2139095039;
	mov.b32 	%r304, %f593;
	and.b32  	%r305, %r304, -8388608;
	mov.b32 	%f611, %r305;
	selp.f32 	%f612, 0f7FFFFFFF, %f611, %p225;
	selp.f32 	%f613, 0f7FFFFFFF, %f612, %p224;
	mul.f32 	%f614, %f773, 0f34000000;
	mul.f32 	%f774, %f613, %f614;
$L__BB0_136:
	abs.f32 	%f616, %f774;
	setp.nan.f32 	%p226, %f616, %f616;
	copysign.f32 	%f617, %f169, %f774;
	selp.f32 	%f618, %f774, %f617, %p226;
	div.rn.f32 	%f619, %f618, %f30;
	setp.leu.f32 	%p227, %f619, 0f00000000;
	mov.f32 	%f781, 0f00000000;
	@%p227 bra 	$L__BB0_162;
$L__BB0_137:
	mov.f32 	%f777, %f780;
	@%p198 bra 	$L__BB0_148;
	mul.f32 	%f620, %f40, 0f4B000000;
	setp.gtu.f32 	%p229, %f780, %f620;
	@%p229 bra 	$L__BB0_145;
	div.approx.f32 	%f621, %f780, %f40;
	cvt.rzi.f32.f32 	%f775, %f621;
	fma.rn.f32 	%f196, %f41, %f775, %f780;
	mov.b32 	%r306, %f196;
	mov.b32 	%r307, %f40;
	setp.lt.u32 	%p230, %r306, %r307;
	@%p230 bra 	$L__BB0_144;
	setp.gt.u32 	%p231, %r306, -2147483648;
	@%p231 bra 	$L__BB0_143;
	add.f32 	%f775, %f775, 0f3F800000;
	add.f32 	%f622, %f40, %f40;
	setp.ltu.f32 	%p232, %f196, %f622;
	@%p232 bra 	$L__BB0_144;
	add.f32 	%f623, %f775, 0f3F800000;
	fma.rn.f32 	%f624, %f40, 0fC0400000, %f196;
	setp.ge.f32 	%p233, %f624, 0f00000000;
	add.f32 	%f625, %f623, 0f3F800000;
	selp.f32 	%f775, %f625, %f623, %p233;
	bra.uni 	$L__BB0_144;
$L__BB0_143:
	add.f32 	%f626, %f775, 0fBF800000;
	setp.lt.f32 	%p234, %f196, %f41;
	add.f32 	%f627, %f626, 0fBF800000;
	selp.f32 	%f775, %f627, %f626, %p234;
$L__BB0_144:
	fma.rn.f32 	%f777, %f41, %f775, %f780;
	bra.uni 	$L__BB0_148;
$L__BB0_145:
	mov.b32 	%r309, %f780;
	and.b32  	%r310, %r309, 8388607;
	or.b32  	%r374, %r310, 1065353216;
	mov.b32 	%f776, %r374;
	mov.b32 	%r311, %f620;
	and.b32  	%r312, %r311, -8388608;
	sub.s32 	%r313, %r309, %r312;
	add.s32 	%r314, %r313, 192937984;
	and.b32  	%r375, %r314, -8388608;
	setp.eq.s32 	%p235, %r375, 0;
	@%p235 bra 	$L__BB0_147;
$L__BB0_146:
	min.u32 	%r315, %r375, 192937984;
	add.s32 	%r316, %r374, %r315;
	mov.b32 	%f629, %r316;
	mul.f32 	%f630, %f42, %f629;
	fma.rn.f32 	%f631, %f43, %f630, %f629;
	fma.rn.f32 	%f632, %f631, %f42, %f630;
	fma.rn.f32 	%f633, %f43, %f632, %f629;
	fma.rz.f32 	%f634, %f633, %f42, %f632;
	cvt.rzi.f32.f32 	%f635, %f634;
	fma.rn.f32 	%f776, %f43, %f635, %f629;
	sub.s32 	%r375, %r375, %r315;
	mov.b32 	%r374, %f776;
	setp.ne.s32 	%p236, %r375, 0;
	setp.ne.s32 	%p237, %r374, 0;
	and.pred  	%p238, %p236, %p237;
	@%p238 bra 	$L__BB0_146;
$L__BB0_147:
	setp.leu.f32 	%p239, %f40, 0f00000000;
	setp.gt.u32 	%p240, %r309, 2139095039;
	mov.b32 	%r318, %f620;
	and.b32  	%r319, %r318, -8388608;
	mov.b32 	%f638, %r319;
	selp.f32 	%f639, 0f7FFFFFFF, %f638, %p240;
	selp.f32 	%f640, 0f7FFFFFFF, %f639, %p239;
	mul.f32 	%f641, %f776, 0f34000000;
	mul.f32 	%f777, %f640, %f641;
$L__BB0_148:
	abs.f32 	%f643, %f777;
	setp.nan.f32 	%p241, %f643, %f643;
	copysign.f32 	%f644, %f169, %f777;
	selp.f32 	%f645, %f777, %f644, %p241;
	div.rn.f32 	%f646, %f645, %f30;
	setp.geu.f32 	%p242, %f646, 0f3F800000;
	mov.f32 	%f781, 0f3F800000;
	@%p242 bra 	$L__BB0_162;
	@%p198 bra 	$L__BB0_161;
	mul.f32 	%f647, %f40, 0f4B000000;
	setp.gtu.f32 	%p244, %f780, %f647;
	@%p244 bra 	$L__BB0_157;
	div.approx.f32 	%f648, %f780, %f40;
	cvt.rzi.f32.f32 	%f778, %f648;
	fma.rn.f32 	%f208, %f41, %f778, %f780;
	mov.b32 	%r320, %f208;
	mov.b32 	%r321, %f40;
	setp.lt.u32 	%p245, %r320, %r321;
	@%p245 bra 	$L__BB0_156;
	setp.gt.u32 	%p246, %r320, -2147483648;
	@%p246 bra 	$L__BB0_155;
	add.f32 	%f778, %f778, 0f3F800000;
	add.f32 	%f649, %f40, %f40;
	setp.ltu.f32 	%p247, %f208, %f649;
	@%p247 bra 	$L__BB0_156;
	add.f32 	%f650, %f778, 0f3F800000;
	fma.rn.f32 	%f651, %f40, 0fC0400000, %f208;
	setp.ge.f32 	%p248, %f651, 0f00000000;
	add.f32 	%f652, %f650, 0f3F800000;
	selp.f32 	%f778, %f652, %f650, %p248;
	bra.uni 	$L__BB0_156;
$L__BB0_155:
	add.f32 	%f653, %f778, 0fBF800000;
	setp.lt.f32 	%p249, %f208, %f41;
	add.f32 	%f654, %f653, 0fBF800000;
	selp.f32 	%f778, %f654, %f653, %p249;
$L__BB0_156:
	fma.rn.f32 	%f780, %f41, %f778, %f780;
	bra.uni 	$L__BB0_161;
$L__BB0_157:
	mov.b32 	%r323, %f780;
	and.b32  	%r324, %r323, 8388607;
	or.b32  	%r325, %r324, 1065353216;
	mov.b32 	%f779, %r325;
	mov.b32 	%r326, %f647;
	and.b32  	%r327, %r326, -8388608;
	sub.s32 	%r328, %r323, %r327;
	add.s32 	%r329, %r328, 192937984;
	and.b32  	%r330, %r329, -8388608;
	setp.eq.s32 	%p250, %r330, 0;
	@%p250 bra 	$L__BB0_160;
	abs.f32 	%f656, %f169;
	mov.b32 	%r331, %f656;
	sub.s32 	%r334, %r331, %r327;
	add.s32 	%r335, %r334, 192937984;
	and.b32  	%r377, %r335, -8388608;
	and.b32  	%r336, %r331, 8388607;
	or.b32  	%r376, %r336, 1065353216;
$L__BB0_159:
	min.u32 	%r337, %r377, 192937984;
	add.s32 	%r338, %r376, %r337;
	mov.b32 	%f658, %r338;
	mul.f32 	%f659, %f42, %f658;
	fma.rn.f32 	%f660, %f43, %f659, %f658;
	fma.rn.f32 	%f661, %f660, %f42, %f659;
	fma.rn.f32 	%f662, %f43, %f661, %f658;
	fma.rz.f32 	%f663, %f662, %f42, %f661;
	cvt.rzi.f32.f32 	%f664, %f663;
	fma.rn.f32 	%f779, %f43, %f664, %f658;
	sub.s32 	%r377, %r377, %r337;
	mov.b32 	%r376, %f779;
	setp.ne.s32 	%p251, %r377, 0;
	setp.ne.s32 	%p252, %r376, 0;
	and.pred  	%p253, %p251, %p252;
	@%p253 bra 	$L__BB0_159;
$L__BB0_160:
	setp.leu.f32 	%p254, %f40, 0f00000000;
	abs.f32 	%f666, %f169;
	mov.b32 	%r339, %f666;
	setp.gt.u32 	%p255, %r339, 2139095039;
	mov.b32 	%f668, %r327;
	selp.f32 	%f669, 0f7FFFFFFF, %f668, %p255;
	selp.f32 	%f670, 0f7FFFFFFF, %f669, %p254;
	mul.f32 	%f671, %f779, 0f34000000;
	mul.f32 	%f780, %f670, %f671;
$L__BB0_161:
	abs.f32 	%f672, %f780;
	setp.nan.f32 	%p256, %f672, %f672;
	copysign.f32 	%f673, %f169, %f780;
	selp.f32 	%f674, %f780, %f673, %p256;
	div.rn.f32 	%f781, %f674, %f30;
$L__BB0_162:
	ld.param.u64 	%rd87, [_Z8ray_castiPfPiS_S_S_S_S_S_S_S_S_S_S_S_S__param_8];
	ld.param.u64 	%rd86, [_Z8ray_castiPfPiS_S_S_S_S_S_S_S_S_S_S_S_S__param_7];
	ld.param.u64 	%rd85, [_Z8ray_castiPfPiS_S_S_S_S_S_S_S_S_S_S_S_S__param_6];
	ld.param.u64 	%rd84, [_Z8ray_castiPfPiS_S_S_S_S_S_S_S_S_S_S_S_S__param_5];
	mov.f32 	%f675, 0f3F800000;
	sub.f32 	%f676, %f675, %f755;
	sub.f32 	%f677, %f675, %f768;
	sub.f32 	%f678, %f675, %f781;
	mul.f32 	%f679, %f676, %f677;
	mul.f32 	%f680, %f679, %f678;
	fma.rn.f32 	%f681, %f53, %f680, 0f00000000;
	mul.f32 	%f682, %f679, %f781;
	fma.rn.f32 	%f683, %f54, %f682, %f681;
	mul.f32 	%f684, %f676, %f768;
	mul.f32 	%f685, %f684, %f678;
	fma.rn.f32 	%f686, %f55, %f685, %f683;
	mul.f32 	%f687, %f684, %f781;
	fma.rn.f32 	%f688, %f56, %f687, %f686;
	mul.f32 	%f689, %f755, %f677;
	mul.f32 	%f690, %f689, %f678;
	fma.rn.f32 	%f691, %f57, %f690, %f688;
	mul.f32 	%f692, %f689, %f781;
	fma.rn.f32 	%f693, %f58, %f692, %f691;
	mul.f32 	%f694, %f755, %f768;
	mul.f32 	%f695, %f694, %f678;
	fma.rn.f32 	%f696, %f59, %f695, %f693;
	mul.f32 	%f697, %f694, %f781;
	fma.rn.f32 	%f698, %f60, %f697, %f696;
	sub.f32 	%f699, %f698, %f1;
	div.rn.f32 	%f700, %f699, %f2;
	cvt.rzi.s32.f32 	%r342, %f700;
	cvta.to.global.u64 	%rd64, %rd87;
	mul.wide.s32 	%rd65, %r342, 4;
	add.s64 	%rd66, %rd64, %rd65;
	ld.global.f32 	%f701, [%rd66];
	ld.global.f32 	%f702, [%rd66+4];
	sub.f32 	%f703, %f702, %f701;
	cvt.rn.f32.s32 	%f704, %r342;
	fma.rn.f32 	%f705, %f2, %f704, %f1;
	sub.f32 	%f706, %f698, %f705;
	div.rn.f32 	%f707, %f703, %f2;
	fma.rn.f32 	%f708, %f707, %f706, %f701;
	cvt.f64.f32 	%fd31, %f708;
	cvta.to.global.u64 	%rd67, %rd84;
	add.s64 	%rd68, %rd67, %rd65;
	ld.global.f32 	%f709, [%rd68];
	ld.global.f32 	%f710, [%rd68+4];
	div.rn.f32 	%f711, %f710, %f2;
	fma.rn.f32 	%f712, %f711, %f706, %f709;
	mul.f64 	%fd32, %fd1, %fd31;
	cvt.f64.f32 	%fd33, %f712;
	mul.f64 	%fd34, %fd32, %fd33;
	cvt.f64.f32 	%fd35, %f52;
	cvt.f64.f32 	%fd36, %f782;
	fma.rn.f64 	%fd37, %fd34, %fd35, %fd36;
	cvt.rn.f32.f64 	%f782, %fd37;
	cvta.to.global.u64 	%rd69, %rd85;
	add.s64 	%rd70, %rd69, %rd65;
	ld.global.f32 	%f713, [%rd70];
	ld.global.f32 	%f714, [%rd70+4];
	div.rn.f32 	%f715, %f714, %f2;
	fma.rn.f32 	%f716, %f715, %f706, %f713;
	cvt.f64.f32 	%fd38, %f716;
	mul.f64 	%fd39, %fd32, %fd38;
	cvt.f64.f32 	%fd40, %f783;
	fma.rn.f64 	%fd41, %fd39, %fd35, %fd40;
	cvt.rn.f32.f64 	%f783, %fd41;
	cvta.to.global.u64 	%rd71, %rd86;
	add.s64 	%rd72, %rd71, %rd65;
	ld.global.f32 	%f717, [%rd72];
	ld.global.f32 	%f718, [%rd72+4];
	div.rn.f32 	%f719, %f718, %f2;
	fma.rn.f32 	%f720, %f719, %f706, %f717;
	cvt.f64.f32 	%fd42, %f720;
	mul.f64 	%fd43, %fd32, %fd42;
	cvt.f64.f32 	%fd44, %f784;
	fma.rn.f64 	%fd45, %fd43, %fd35, %fd44;
	cvt.rn.f32.f64 	%f784, %fd45;
	add.s32 	%r353, %r353, 1;
	setp.ne.s32 	%p257, %r353, 4;
	@%p257 bra 	$L__BB0_15;
	ld.param.u64 	%rd88, [_Z8ray_castiPfPiS_S_S_S_S_S_S_S_S_S_S_S_S__param_10];
	add.f32 	%f785, %f52, %f785;
	add.s64 	%rd74, %rd3, %rd53;
	ld.local.u32 	%r343, [%rd74];
	add.s64 	%rd75, %rd2, %rd53;
	ld.local.u32 	%r344, [%rd75];
	add.s32 	%r345, %r344, %r343;
	st.local.u32 	[%rd75], %r345;
	add.s64 	%rd76, %rd5, %rd53;
	ld.local.f32 	%f721, [%rd76+24];
	cvta.to.global.u64 	%rd77, %rd88;
	add.s64 	%rd78, %rd77, %rd53;
	ld.global.f32 	%f722, [%rd78];
	div.rn.f32 	%f723, %f721, %f722;
	abs.f32 	%f724, %f723;
	add.f32 	%f725, %f51, %f724;
	add.s64 	%rd79, %rd4, %rd53;
	st.local.f32 	[%rd79], %f725;
	ld.local.u32 	%r352, [%rd2];
	ld.local.u32 	%r351, [%rd2+4];
	mov.f32 	%f786, %f51;
	bra.uni 	$L__BB0_9;
$L__BB0_164:
	mul.lo.s32 	%r346, %r349, %r4;
	mul.lo.s32 	%r347, %r346, %r348;
	mul.wide.s32 	%rd80, %r347, 4;
	add.s64 	%rd89, %rd89, %rd80;
	setp.ne.s32 	%p258, %r350, 500;
	@%p258 bra 	$L__BB0_1;
	bar.sync 	0;
	st.global.f32 	[%rd6], %f782;
	st.global.f32 	[%rd7], %f783;
	st.global.f32 	[%rd8], %f784;
	st.global.f32 	[%rd9], %f785;
	ret;

}


// ===== COMPILED SASS (sm_100) =====

	.target	sm_100

	.elftype	@"ET_EXEC"


//--------------------- .note.nv.tkinfo           --------------------------
	.section	.note.nv.tkinfo,"",@"SHT_NOTE"
	.sectionflags	@"SHF_NOTE_NV_TKINFO"
	.tkinfo
        /*0018*/ 	.word	0x00000002
        /*0030*/ 	.string	""
        /*0030*/ 	.string	"ptxas"
        /*0030*/ 	.string	"Cuda compilation tools, release 13.0, V13.0.88"
        /*0030*/ 	.string	"Build cuda_13.0.r13.0/compiler.36424714_0"
        /*0030*/ 	.string	"-arch sm_100 -m 64 "



//--------------------- .note.nv.cuinfo           --------------------------
	.section	.note.nv.cuinfo,"",@"SHT_NOTE"
	.sectionflags	@"SHF_NOTE_NV_CUINFO"
        /*0018*/ 	.short	0x0002
        /*001a*/ 	.short	0x0064
        /*001c*/ 	.short	0x0082
	.zero		2


//--------------------- .nv.info                  --------------------------
	.section	.nv.info,"",@"SHT_CUDA_INFO"
	.align	4


	//----- nvinfo : EIATTR_REGCOUNT
	.align		4
        /*0000*/ 	.byte	0x04, 0x2f
        /*0002*/ 	.short	(.L_1 - .L_0)
	.align		4
.L_0:
        /*0004*/ 	.word	index@(_Z8ray_castiPfPiS_S_S_S_S_S_S_S_S_S_S_S_S_)
        /*0008*/ 	.word	0x00000048


	//----- nvinfo : EIATTR_FRAME_SIZE
	.align		4
.L_1:
        /*000c*/ 	.byte	0x04, 0x11
        /*000e*/ 	.short	(.L_3 - .L_2)
	.align		4
.L_2:
        /*0010*/ 	.word	index@($__internal_1_$__cuda_sm3x_div_rn_noftz_f32_slowpath)
        /*0014*/ 	.word	0x00000060


	//----- nvinfo : EIATTR_FRAME_SIZE
	.align		4
.L_3:
        /*0018*/ 	.byte	0x04, 0x11
        /*001a*/ 	.short	(.L_5 - .L_4)
	.align		4
.L_4:
        /*001c*/ 	.word	index@($__internal_0_$__cuda_sm20_div_rn_f64_full)
        /*0020*/ 	.word	0x00000060


	//----- nvinfo : EIATTR_FRAME_SIZE
	.align		4
.L_5:
        /*0024*/ 	.byte	0x04, 0x11
        /*0026*/ 	.short	(.L_7 - .L_6)
	.align		4
.L_6:
        /*0028*/ 	.word	index@(_Z8ray_castiPfPiS_S_S_S_S_S_S_S_S_S_S_S_S_)
        /*002c*/ 	.word	0x00000060


	//----- nvinfo : EIATTR_MIN_STACK_SIZE
	.align		4
.L_7:
        /*0030*/ 	.byte	0x04, 0x12
        /*0032*/ 	.short	(.L_9 - .L_8)
	.align		4
.L_8:
        /*0034*/ 	.word	index@(_Z8ray_castiPfPiS_S_S_S_S_S_S_S_S_S_S_S_S_)
        /*0038*/ 	.word	0x00000060
.L_9:


//--------------------- .nv.compat                --------------------------
	.section	.nv.compat,"",@"SHT_CUDA_COMPAT_INFO"
	.align	4
        /*0000*/ 	.byte	0x02, 0x09, 0x00, 0x00, 0x02, 0x02, 0x01, 0x00, 0x02, 0x05, 0x05, 0x00, 0x03, 0x07, 0x01, 0x01
        /*0010*/ 	.byte	0x02, 0x03, 0x00, 0x00, 0x02, 0x06, 0x01, 0x00, 0x04, 0x0b, 0x08, 0x00, 0x01, 0x00, 0x00, 0x00
        /*0020*/ 	.byte	0x00, 0x00, 0x00, 0x00


//--------------------- .nv.info._Z8ray_castiPfPiS_S_S_S_S_S_S_S_S_S_S_S_S_ --------------------------
	.section	.nv.info._Z8ray_castiPfPiS_S_S_S_S_S_S_S_S_S_S_S_S_,"",@"SHT_CUDA_INFO"
	.sectionflags	@""
	.align	4


	//----- nvinfo : EIATTR_CUDA_API_VERSION
	.align		4
        /*0000*/ 	.byte	0x04, 0x37
        /*0002*/ 	.short	(.L_11 - .L_10)
.L_10:
        /*0004*/ 	.word	0x00000082


	//----- nvinfo : EIATTR_KPARAM_INFO
	.align		4
.L_11:
        /*0008*/ 	.byte	0x04, 0x17
        /*000a*/ 	.short	(.L_13 - .L_12)
.L_12:
        /*000c*/ 	.word	0x00000000
        /*0010*/ 	.short	0x000f
        /*0012*/ 	.short	0x0078
        /*0014*/ 	.byte	0x00, 0xf5, 0x21, 0x00


	//----- nvinfo : EIATTR_KPARAM_INFO
	.align		4
.L_13:
        /*0018*/ 	.byte	0x04, 0x17
        /*001a*/ 	.short	(.L_15 - .L_14)
.L_14:
        /*001c*/ 	.word	0x00000000
        /*0020*/ 	.short	0x000e
        /*0022*/ 	.short	0x0070
        /*0024*/ 	.byte	0x00, 0xf5, 0x21, 0x00


	//----- nvinfo : EIATTR_KPARAM_INFO
	.align		4
.L_15:
        /*0028*/ 	.byte	0x04, 0x17
        /*002a*/ 	.short	(.L_17 - .L_16)
.L_16:
        /*002c*/ 	.word	0x00000000
        /*0030*/ 	.short	0x000d
        /*0032*/ 	.short	0x0068
        /*0034*/ 	.byte	0x00, 0xf5, 0x21, 0x00


	//----- nvinfo : EIATTR_KPARAM_INFO
	.align		4
.L_17:
        /*0038*/ 	.byte	0x04, 0x17
        /*003a*/ 	.short	(.L_19 - .L_18)
.L_18:
        /*003c*/ 	.word	0x00000000
        /*0040*/ 	.short	0x000c
        /*0042*/ 	.short	0x0060
        /*0044*/ 	.byte	0x00, 0xf5, 0x21, 0x00


	//----- nvinfo : EIATTR_KPARAM_INFO
	.align		4
.L_19:
        /*0048*/ 	.byte	0x04, 0x17
        /*004a*/ 	.short	(.L_21 - .L_20)
.L_20:
        /*004c*/ 	.word	0x00000000
        /*0050*/ 	.short	0x000b
        /*0052*/ 	.short	0x0058
        /*0054*/ 	.byte	0x00, 0xf5, 0x21, 0x00


	//----- nvinfo : EIATTR_KPARAM_INFO
	.align		4
.L_21:
        /*0058*/ 	.byte	0x04, 0x17
        /*005a*/ 	.short	(.L_23 - .L_22)
.L_22:
        /*005c*/ 	.word	0x00000000
        /*0060*/ 	.short	0x000a
        /*0062*/ 	.short	0x0050
        /*0064*/ 	.byte	0x00, 0xf5, 0x21, 0x00


	//----- nvinfo : EIATTR_KPARAM_INFO
	.align		4
.L_23:
        /*0068*/ 	.byte	0x04, 0x17
        /*006a*/ 	.short	(.L_25 - .L_24)
.L_24:
        /*006c*/ 	.word	0x00000000
        /*0070*/ 	.short	0x0009
        /*0072*/ 	.short	0x0048
        /*0074*/ 	.byte	0x00, 0xf5, 0x21, 0x00


	//----- nvinfo : EIATTR_KPARAM_INFO
	.align		4
.L_25:
        /*0078*/ 	.byte	0x04, 0x17
        /*007a*/ 	.short	(.L_27 - .L_26)
.L_26:
        /*007c*/ 	.word	0x00000000
        /*0080*/ 	.short	0x0008
        /*0082*/ 	.short	0x0040
        /*0084*/ 	.byte	0x00, 0xf5, 0x21, 0x00


	//----- nvinfo : EIATTR_KPARAM_INFO
	.align		4
.L_27:
        /*0088*/ 	.byte	0x04, 0x17
        /*008a*/ 	.short	(.L_29 - .L_28)
.L_28:
        /*008c*/ 	.word	0x00000000
        /*0090*/ 	.short	0x0007
        /*0092*/ 	.short	0x0038
        /*0094*/ 	.byte	0x00, 0xf5, 0x21, 0x00


	//----- nvinfo : EIATTR_KPARAM_INFO
	.align		4
.L_29:
        /*0098*/ 	.byte	0x04, 0x17
        /*009a*/ 	.short	(.L_31 - .L_30)
.L_30:
        /*009c*/ 	.word	0x00000000
        /*00a0*/ 	.short	0x0006
        /*00a2*/ 	.short	0x0030
        /*00a4*/ 	.byte	0x00, 0xf5, 0x21, 0x00


	//----- nvinfo : EIATTR_KPARAM_INFO
	.align		4
.L_31:
        /*00a8*/ 	.byte	0x04, 0x17
        /*00aa*/ 	.short	(.L_33 - .L_32)
.L_32:
        /*00ac*/ 	.word	0x00000000
        /*00b0*/ 	.short	0x0005
        /*00b2*/ 	.short	0x0028
        /*00b4*/ 	.byte	0x00, 0xf5, 0x21, 0x00


	//----- nvinfo : EIATTR_KPARAM_INFO
	.align		4
.L_33:
        /*00b8*/ 	.byte	0x04, 0x17
        /*00ba*/ 	.short	(.L_35 - .L_34)
.L_34:
        /*00bc*/ 	.word	0x00000000
        /*00c0*/ 	.short	0x0004
        /*00c2*/ 	.short	0x0020
        /*00c4*/ 	.byte	0x00, 0xf5, 0x21, 0x00


	//----- nvinfo : EIATTR_KPARAM_INFO
	.align		4
.L_35:
        /*00c8*/ 	.byte	0x04, 0x17
        /*00ca*/ 	.short	(.L_37 - .L_36)
.L_36:
        /*00cc*/ 	.word	0x00000000
        /*00d0*/ 	.short	0x0003
        /*00d2*/ 	.short	0x0018
        /*00d4*/ 	.byte	0x00, 0xf5, 0x21, 0x00


	//----- nvinfo : EIATTR_KPARAM_INFO
	.align		4
.L_37:
        /*00d8*/ 	.byte	0x04, 0x17
        /*00da*/ 	.short	(.L_39 - .L_38)
.L_38:
        /*00dc*/ 	.word	0x00000000
        /*00e0*/ 	.short	0x0002
        /*00e2*/ 	.short	0x0010
        /*00e4*/ 	.byte	0x00, 0xf5, 0x21, 0x00


	//----- nvinfo : EIATTR_KPARAM_INFO
	.align		4
.L_39:
        /*00e8*/ 	.byte	0x04, 0x17
        /*00ea*/ 	.short	(.L_41 - .L_40)
.L_40:
        /*00ec*/ 	.word	0x00000000
        /*00f0*/ 	.short	0x0001
        /*00f2*/ 	.short	0x0008
        /*00f4*/ 	.byte	0x00, 0xf5, 0x21, 0x00


	//----- nvinfo : EIATTR_KPARAM_INFO
	.align		4
.L_41:
        /*00f8*/ 	.byte	0x04, 0x17
        /*00fa*/ 	.short	(.L_43 - .L_42)
.L_42:
        /*00fc*/ 	.word	0x00000000
        /*0100*/ 	.short	0x0000
        /*0102*/ 	.short	0x0000
        /*0104*/ 	.byte	0x00, 0xf0, 0x11, 0x00


	//----- nvinfo : EIATTR_SPARSE_MMA_MASK
	.align		4
.L_43:
        /*0108*/ 	.byte	0x03, 0x50
        /*010a*/ 	.short	0x0000


	//----- nvinfo : EIATTR_MAXREG_COUNT
	.align		4
        /*010c*/ 	.byte	0x03, 0x1b
        /*010e*/ 	.short	0x00ff


	//----- nvinfo : EIATTR_NUM_BARRIERS
	.align		4
        /*0110*/ 	.byte	0x02, 0x4c
        /*0112*/ 	.byte	0x01
	.zero		1


	//----- nvinfo : EIATTR_MERCURY_ISA_VERSION
	.align		4
        /*0114*/ 	.byte	0x03, 0x5f
        /*0116*/ 	.short	0x0101


	//----- nvinfo : EIATTR_VRC_CTA_INIT_COUNT
	.align		4
        /*0118*/ 	.byte	0x02, 0x4a
	.zero		1
	.zero		1


	//----- nvinfo : EIATTR_EXIT_INSTR_OFFSETS
	.align		4
        /*011c*/ 	.byte	0x04, 0x1c
        /*011e*/ 	.short	(.L_45 - .L_44)


	//   ....[0]....
.L_44:
        /*0120*/ 	.word	0x00007110


	//----- nvinfo : EIATTR_CRS_STACK_SIZE
	.align		4
.L_45:
        /*0124*/ 	.byte	0x04, 0x1e
        /*0126*/ 	.short	(.L_47 - .L_46)
.L_46:
        /*0128*/ 	.word	0x00000000


	//----- nvinfo : EIATTR_CBANK_PARAM_SIZE
	.align		4
.L_47:
        /*012c*/ 	.byte	0x03, 0x19
        /*012e*/ 	.short	0x0080


	//----- nvinfo : EIATTR_PARAM_CBANK
	.align		4
        /*0130*/ 	.byte	0x04, 0x0a
        /*0132*/ 	.short	(.L_49 - .L_48)
	.align		4
.L_48:
        /*0134*/ 	.word	index@(.nv.constant0._Z8ray_castiPfPiS_S_S_S_S_S_S_S_S_S_S_S_S_)
        /*0138*/ 	.short	0x0380
        /*013a*/ 	.short	0x0080


	//----- nvinfo : EIATTR_SW_WAR
	.align		4
.L_49:
        /*013c*/ 	.byte	0x04, 0x36
        /*013e*/ 	.short	(.L_51 - .L_50)
.L_50:
        /*0140*/ 	.word	0x00000008
.L_51:


//--------------------- .nv.callgraph             --------------------------
	.section	.nv.callgraph,"",@"SHT_CUDA_CALLGRAPH"
	.align	4
	.sectionentsize	8
	.align		4
        /*0000*/ 	.word	0x00000000
	.align		4
        /*0004*/ 	.word	0xffffffff
	.align		4
        /*0008*/ 	.word	0x00000000
	.align		4
        /*000c*/ 	.word	0xfffffffe
	.align		4
        /*0010*/ 	.word	0x00000000
	.align		4
        /*0014*/ 	.word	0xfffffffd
	.align		4
        /*0018*/ 	.word	0x00000000
	.align		4
        /*001c*/ 	.word	0xfffffffc


//--------------------- .text._Z8ray_castiPfPiS_S_S_S_S_S_S_S_S_S_S_S_S_ --------------------------
	.section	.text._Z8ray_castiPfPiS_S_S_S_S_S_S_S_S_S_S_S_S_,"ax",@progbits
	.align	128
        .global         _Z8ray_castiPfPiS_S_S_S_S_S_S_S_S_S_S_S_S_
        .type           _Z8ray_castiPfPiS_S_S_S_S_S_S_S_S_S_S_S_S_,@function
        .size           _Z8ray_castiPfPiS_S_S_S_S_S_S_S_S_S_S_S_S_,(.L_x_202 - _Z8ray_castiPfPiS_S_S_S_S_S_S_S_S_S_S_S_S_)
        .other          _Z8ray_castiPfPiS_S_S_S_S_S_S_S_S_S_S_S_S_,@"STO_CUDA_ENTRY STV_DEFAULT"
_Z8ray_castiPfPiS_S_S_S_S_S_S_S_S_S_S_S_S_:
.text._Z8ray_castiPfPiS_S_S_S_S_S_S_S_S_S_S_S_S_:
[----:B------:R-:W0:Y:S08]  /*0000*/  LDC R1, c[0x0][0x37c] ;  /* 0x0000df00ff017b82 */ /* 0x000e300000000800 */
[----:B------:R-:W1:Y:S01]  /*0010*/  LDC.64 R2, c[0x0][0x3c8] ;  /* 0x0000f200ff027b82 */ /* 0x000e620000000a00 */
[----:B------:R-:W1:Y:S01]  /*0020*/  LDCU.64 UR20, c[0x0][0x358] ;  /* 0x00006b00ff1477ac */ /* 0x000e620008000a00 */
[----:B0-----:R-:W-:Y:S01]  /*0030*/  VIADD R1, R1, 0xffffffa0 ;  /* 0xffffffa001017836 */ /* 0x001fe20000000000 */
[----:B-1----:R-:W2:Y:S04]  /*0040*/  LDG.E R31, desc[UR20][R2.64] ;  /* 0x00000014021f7981 */ /* 0x002ea8000c1e1900 */
[----:B------:R-:W2:Y:S01]  /*0050*/  LDG.E R10, desc[UR20][R2.64+0x4] ;  /* 0x00000414020a7981 */ /* 0x000ea2000c1e1900 */
[----:B------:R-:W-:Y:S01]  /*0060*/  HFMA2 R0, -RZ, RZ, 3.748046875, 0 ;  /* 0x437f0000ff007431 */ /* 0x000fe200000001ff */
[----:B------:R-:W0:Y:S01]  /*0070*/  LDCU.64 UR4, c[0x0][0x388] ;  /* 0x00007100ff0477ac */ /* 0x000e220008000a00 */
[----:B------:R-:W-:-:S04]  /*0080*/  IMAD.MOV.U32 R5, RZ, RZ, 0x3b808081 ;  /* 0x3b808081ff057424 */ /* 0x000fc800078e00ff */
[----:B------:R-:W-:-:S04]  /*0090*/  FFMA R0, R5, -R0, 1 ;  /* 0x3f80000005007423 */ /* 0x000fc80000000800 */
[----:B------:R-:W-:Y:S01]  /*00a0*/  FFMA R5, R0, R5, 0.0039215688593685626984 ;  /* 0x3b80808100057423 */ /* 0x000fe20000000005 */
[----:B0-----:R-:W-:Y:S02]  /*00b0*/  IMAD.U32 R32, RZ, RZ, UR4 ;  /* 0x00000004ff207e24 */ /* 0x001fe4000f8e00ff */
[----:B------:R-:W-:Y:S02]  /*00c0*/  IMAD.U32 R33, RZ, RZ, UR5 ;  /* 0x00000005ff217e24 */ /* 0x000fe4000f8e00ff */
[----:B--2---:R-:W-:-:S04]  /*00d0*/  FADD R10, -R31, R10 ;  /* 0x0000000a1f0a7221 */ /* 0x004fc80000000100 */
[----:B------:R-:W0:Y:S01]  /*00e0*/  FCHK P0, R10, 255 ;  /* 0x437f00000a007902 */ /* 0x000e220000000000 */
[----:B------:R-:W-:-:S04]  /*00f0*/  FFMA R30, R10, R5, RZ ;  /* 0x000000050a1e7223 */ /* 0x000fc800000000ff */
[----:B------:R-:W-:-:S04]  /*0100*/  FFMA R0, R30, -255, R10 ;  /* 0xc37f00001e007823 */ /* 0x000fc8000000000a */
[----:B------:R-:W-:Y:S01]  /*0110*/  FFMA R30, R5, R0, R30 ;  /* 0x00000000051e7223 */ /* 0x000fe2000000001e */
[----:B0-----:R-:W-:Y:S06]  /*0120*/  @!P0 BRA `(.L_x_0) ;  /* 0x0000000000108947 */ /* 0x001fec0003800000 */
[----:B------:R-:W-:Y:S02]  /*0130*/  MOV R9, 0x437f0000 ;  /* 0x437f000000097802 */ /* 0x000fe40000000f00 */
[----:B------:R-:W-:-:S07]  /*0140*/  MOV R42, 0x160 ;  /* 0x00000160002a7802 */ /* 0x000fce0000000f00 */
[----:B------:R-:W-:Y:S05]  /*0150*/  CALL.REL.NOINC `($__internal_1_$__cuda_sm3x_div_rn_noftz_f32_slowpath) ;  /* 0x0000007400647944 */ /* 0x000fea0003c00000 */
[----:B------:R-:W-:-:S07]  /*0160*/  IMAD.MOV.U32 R30, RZ, RZ, R9 ;  /* 0x000000ffff1e7224 */ /* 0x000fce00078e0009 */
.L_x_0:
[----:B------:R-:W0:Y:S01]  /*0170*/  S2R R0, SR_CTAID.Y ;  /* 0x0000000000007919 */ /* 0x000e220000002600 */
[----:B------:R-:W1:Y:S01]  /*0180*/  LDCU UR4, c[0x0][0x360] ;  /* 0x00006c00ff0477ac */ /* 0x000e620008000800 */
[----:B------:R-:W2:Y:S01]  /*0190*/  LDC.64 R10, c[0x0][0x3d0] ;  /* 0x0000f400ff0a7b82 */ /* 0x000ea20000000a00 */
[----:B------:R-:W0:Y:S01]  /*01a0*/  S2R R5, SR_TID.Y ;  /* 0x0000000000057919 */ /* 0x000e220000002200 */
[----:B------:R-:W3:Y:S01]  /*01b0*/  LDCU UR5, c[0x0][0x370] ;  /* 0x00006e00ff0577ac */ /* 0x000ee20008000800 */
[----:B------:R-:W3:Y:S01]  /*01c0*/  S2R R13, SR_CTAID.X ;  /* 0x00000000000d7919 */ /* 0x000ee20000002500 */
[----:B------:R-:W0:Y:S04]  /*01d0*/  LDCU UR6, c[0x0][0x364] ;  /* 0x00006c80ff0677ac */ /* 0x000e280008000800 */
[----:B------:R-:W4:Y:S01]  /*01e0*/  LDC.64 R6, c[0x0][0x398] ;  /* 0x0000e600ff067b82 */ /* 0x000f220000000a00 */
[----:B------:R-:W1:Y:S07]  /*01f0*/  S2R R15, SR_TID.X ;  /* 0x00000000000f7919 */ /* 0x000e6e0000002100 */
[----:B------:R-:W1:Y:S08]  /*0200*/  LDC.64 R8, c[0x0][0x3a0] ;  /* 0x0000e800ff087b82 */ /* 0x000e700000000a00 */
[----:B------:R-:W1:Y:S01]  /*0210*/  LDC.64 R2, c[0x0][0x3d8] ;  /* 0x0000f600ff027b82 */ /* 0x000e620000000a00 */
[----:B--2---:R-:W2:Y:S04]  /*0220*/  LDG.E R18, desc[UR20][R10.64] ;  /* 0x000000140a127981 */ /* 0x004ea8000c1e1900 */
[----:B------:R-:W2:Y:S03]  /*0230*/  LDG.E R16, desc[UR20][R10.64+0x4] ;  /* 0x000004140a107981 */ /* 0x000ea6000c1e1900 */
[----:B------:R-:W1:Y:S01]  /*0240*/  LDC.64 R34, c[0x0][0x3e0] ;  /* 0x0000f800ff227b82 */ /* 0x000e620000000a00 */
[----:B------:R-:W2:Y:S01]  /*0250*/  LDG.E R17, desc[UR20][R10.64+0x8] ;  /* 0x000008140a117981 */ /* 0x000ea2000c1e1900 */
[----:B0-----:R-:W-:-:S03]  /*0260*/  IMAD R0, R0, UR6, R5 ;  /* 0x0000000600007c24 */ /* 0x001fc6000f8e0205 */
[----:B----4-:R-:W4:Y:S01]  /*0270*/  LDG.E R12, desc[UR20][R6.64+0x4] ;  /* 0x00000414060c7981 */ /* 0x010f22000c1e1900 */
[----:B---3--:R-:W-:Y:S02]  /*0280*/  IMAD R0, R0, UR5, R13 ;  /* 0x0000000500007c24 */ /* 0x008fe4000f8e020d */
[----:B------:R-:W0:Y:S01]  /*0290*/  LDC.64 R36, c[0x0][0x3e8] ;  /* 0x0000fa00ff247b82 */ /* 0x000e220000000a00 */
[----:B-1----:R-:W3:Y:S01]  /*02a0*/  LDG.E R14, desc[UR20][R8.64] ;  /* 0x00000014080e7981 */ /* 0x002ee2000c1e1900 */
[----:B------:R-:W-:-:S03]  /*02b0*/  IMAD R13, R0, UR4, R15 ;  /* 0x00000004000d7c24 */ /* 0x000fc6000f8e020f */
[----:B------:R-:W3:Y:S03]  /*02c0*/  LDG.E R15, desc[UR20][R8.64+0x4] ;  /* 0x00000414080f7981 */ /* 0x000ee6000c1e1900 */
[----:B------:R-:W1:Y:S01]  /*02d0*/  LDC.64 R38, c[0x0][0x3f0] ;  /* 0x0000fc00ff267b82 */ /* 0x000e620000000a00 */
[----:B------:R-:W3:Y:S07]  /*02e0*/  LDG.E R0, desc[UR20][R6.64] ;  /* 0x0000001406007981 */ /* 0x000eee000c1e1900 */
[----:B------:R-:W1:Y:S08]  /*02f0*/  LDC.64 R40, c[0x0][0x3f8] ;  /* 0x0000fe00ff287b82 */ /* 0x000e700000000a00 */
[----:B------:R-:W1:Y:S01]  /*0300*/  LDC.64 R4, c[0x0][0x390] ;  /* 0x0000e400ff047b82 */ /* 0x000e620000000a00 */
[----:B------:R-:W-:-:S04]  /*0310*/  IMAD.WIDE R2, R13, 0x4, R2 ;  /* 0x000000040d027825 */ /* 0x000fc800078e0202 */
[C---:B------:R-:W-:Y:S01]  /*0320*/  IMAD.WIDE R34, R13.reuse, 0x4, R34 ;  /* 0x000000040d227825 */ /* 0x040fe200078e0222 */
[----:B------:R1:W5:Y:S03]  /*0330*/  LDG.E R28, desc[UR20][R2.64] ;  /* 0x00000014021c7981 */ /* 0x000366000c1e1900 */
[C---:B0-----:R-:W-:Y:S01]  /*0340*/  IMAD.WIDE R36, R13.reuse, 0x4, R36 ;  /* 0x000000040d247825 */ /* 0x041fe200078e0224 */
[----:B------:R0:W5:Y:S03]  /*0350*/  LDG.E R29, desc[UR20][R2.64+0x4] ;  /* 0x00000414021d7981 */ /* 0x000166000c1e1900 */
[C---:B-1----:R-:W-:Y:S01]  /*0360*/  IMAD.WIDE R38, R13.reuse, 0x4, R38 ;  /* 0x000000040d267825 */ /* 0x042fe200078e0226 */
[----:B------:R0:W5:Y:S03]  /*0370*/  LDG.E R27, desc[UR20][R2.64+0x8] ;  /* 0x00000814021b7981 */ /* 0x000166000c1e1900 */
[----:B------:R-:W-:Y:S01]  /*0380*/  IMAD.WIDE R40, R13, 0x4, R40 ;  /* 0x000000040d287825 */ /* 0x000fe200078e0228 */
[----:B------:R0:W5:Y:S04]  /*0390*/  LDG.E R24, desc[UR20][R34.64] ;  /* 0x0000001422187981 */ /* 0x000168000c1e1900 */
[----:B------:R0:W5:Y:S04]  /*03a0*/  LDG.E R23, desc[UR20][R36.64] ;  /* 0x0000001424177981 */ /* 0x000168000c1e1900 */
[----:B------:R0:W5:Y:S04]  /*03b0*/  LDG.E R26, desc[UR20][R4.64] ;  /* 0x00000014041a7981 */ /* 0x000168000c1e1900 */
[----:B------:R0:W5:Y:S04]  /*03c0*/  LDG.E R25, desc[UR20][R4.64+0x4] ;  /* 0x0000041404197981 */ /* 0x000168000c1e1900 */
[----:B------:R0:W5:Y:S04]  /*03d0*/  LDG.E R22, desc[UR20][R38.64] ;  /* 0x0000001426167981 */ /* 0x000168000c1e1900 */
[----:B------:R0:W5:Y:S01]  /*03e0*/  LDG.E R21, desc[UR20][R40.64] ;  /* 0x0000001428157981 */ /* 0x000162000c1e1900 */
[----:B------:R-:W-:Y:S01]  /*03f0*/  UMOV UR4, URZ ;  /* 0x000000ff00047c82 */ /* 0x000fe20008000000 */
[----:B--2---:R-:W-:-:S02]  /*0400*/  R2UR UR17, R18 ;  /* 0x00000000121172ca */ /* 0x004fc400000e0000 */
[----:B------:R-:W-:Y:S02]  /*0410*/  R2UR UR18, R16 ;  /* 0x00000000101272ca */ /* 0x000fe400000e0000 */
[----:B------:R-:W-:Y:S02]  /*0420*/  R2UR UR19, R17 ;  /* 0x00000000111372ca */ /* 0x000fe400000e0000 */
[----:B----4-:R-:W-:Y:S02]  /*0430*/  R2UR UR10, R12 ;  /* 0x000000000c0a72ca */ /* 0x010fe400000e0000 */
[----:B---3--:R-:W-:Y:S02]  /*0440*/  R2UR UR11, R14 ;  /* 0x000000000e0b72ca */ /* 0x008fe400000e0000 */
[----:B------:R-:W-:Y:S02]  /*0450*/  R2UR UR16, R15 ;  /* 0x000000000f1072ca */ /* 0x000fe400000e0000 */
[----:B------:R-:W-:Y:S01]  /*0460*/  R2UR UR5, R0 ;  /* 0x00000000000572ca */ /* 0x000fe200000e0000 */
[----:B0-----:R-:W-:-:S14]  /*0470*/  IMAD.MOV.U32 R0, RZ, RZ, 0x3f800000 ;  /* 0x3f800000ff007424 */ /* 0x001fdc00078e00ff */
.L_x_183:
[----:B0-----:R-:W0:Y:S01]  /*0480*/  LDCU.128 UR12, c[0x0][0x390] ;  /* 0x00007200ff0c77ac */ /* 0x001e220008000c00 */
[----:B-1----:R-:W1:Y:S01]  /*0490*/  LDCU.64 UR8, c[0x0][0x3a0] ;  /* 0x00007400ff0877ac */ /* 0x002e620008000a00 */
[----:B0-----:R-:W-:Y:S02]  /*04a0*/  UIMAD.WIDE.U32 UR6, UR4, 0x4, UR14 ;  /* 0x00000004040678a5 */ /* 0x001fe4000f8e000e */
[----:B-1----:R-:W-:-:S04]  /*04b0*/  UIMAD.WIDE.U32 UR8, UR4, 0x4, UR8 ;  /* 0x00000004040878a5 */ /* 0x002fc8000f8e0008 */
[----:B------:R-:W-:Y:S01]  /*04c0*/  MOV R4, UR6 ;  /* 0x0000000600047c02 */ /* 0x000fe20008000f00 */
[----:B------:R-:W-:Y:S01]  /*04d0*/  IMAD.U32 R5, RZ, RZ, UR7 ;  /* 0x00000007ff057e24 */ /* 0x000fe2000f8e00ff */
[----:B------:R-:W-:Y:S01]  /*04e0*/  UIMAD.WIDE.U32 UR6, UR4, 0x4, UR12 ;  /* 0x00000004040678a5 */ /* 0x000fe2000f8e000c */
[----:B------:R-:W-:Y:S01]  /*04f0*/  IMAD.U32 R6, RZ, RZ, UR8 ;  /* 0x00000008ff067e24 */ /* 0x000fe2000f8e00ff */
[----:B------:R-:W-:Y:S02]  /*0500*/  MOV R7, UR9 ;  /* 0x0000000900077c02 */ /* 0x000fe40008000f00 */
[----:B--2---:R0:W2:Y:S02]  /*0510*/  LDG.E R4, desc[UR20][R4.64+0x8] ;  /* 0x0000081404047981 */ /* 0x0040a4000c1e1900 */
[----:B------:R-:W-:Y:S02]  /*0520*/  IMAD.U32 R3, RZ, RZ, UR7 ;  /* 0x00000007ff037e24 */ /* 0x000fe4000f8e00ff */
[----:B------:R-:W-:Y:S01]  /*0530*/  IMAD.U32 R2, RZ, RZ, UR6 ;  /* 0x00000006ff027e24 */ /* 0x000fe2000f8e00ff */
[----:B---3--:R-:W3:Y:S04]  /*0540*/  LDG.E R6, desc[UR20][R6.64+0x8] ;  /* 0x0000081406067981 */ /* 0x008ee8000c1e1900 */
[----:B----4-:R1:W4:Y:S01]  /*0550*/  LDG.E R3, desc[UR20][R2.64+0x8] ;  /* 0x0000081402037981 */ /* 0x010322000c1e1900 */
[----:B-----5:R-:W-:Y:S01]  /*0560*/  I2FP.F32.S32 R11, R26 ;  /* 0x0000001a000b7245 */ /* 0x020fe20000201400 */
[----:B------:R-:W-:Y:S01]  /*0570*/  UMOV UR6, UR5 ;  /* 0x0000000500067c82 */ /* 0x000fe20008000000 */
[----:B------:R-:W-:Y:S01]  /*0580*/  MOV R10, UR11 ;  /* 0x0000000b000a7c02 */ /* 0x000fe20008000f00 */
[----:B------:R-:W-:Y:S01]  /*0590*/  UIADD3 UR4, UPT, UPT, UR4, 0x1, URZ ;  /* 0x0000000104047890 */ /* 0x000fe2000fffe0ff */
[----:B------:R-:W1:Y:S01]  /*05a0*/  MUFU.RCP R8, R11 ;  /* 0x0000000b00087308 */ /* 0x000e620000001000 */
[----:B------:R-:W-:Y:S01]  /*05b0*/  UMOV UR7, UR11 ;  /* 0x0000000b00077c82 */ /* 0x000fe20008000000 */
[----:B------:R-:W-:Y:S01]  /*05c0*/  UMOV UR11, UR16 ;  /* 0x00000010000b7c82 */ /* 0x000fe20008000000 */
[----:B------:R-:W-:Y:S01]  /*05d0*/  FADD R10, R10, -UR5 ;  /* 0x800000050a0a7e21 */ /* 0x000fe20008000000 */
[----:B------:R-:W-:Y:S01]  /*05e0*/  UMOV UR5, UR10 ;  /* 0x0000000a00057c82 */ /* 0x000fe20008000000 */
[----:B------:R-:W-:Y:S01]  /*05f0*/  UISETP.NE.AND UP0, UPT, UR4, 0x1f4, UPT ;  /* 0x000001f40400788c */ /* 0x000fe2000bf05270 */
[----:B0-----:R-:W-:-:S02]  /*0600*/  IMAD.MOV.U32 R5, RZ, RZ, R26 ;  /* 0x000000ffff057224 */ /* 0x001fc400078e001a */
[----:B------:R-:W0:Y:S01]  /*0610*/  FCHK P0, R10, R11 ;  /* 0x0000000b0a007302 */ /* 0x000e220000000000 */
[----:B------:R-:W-:Y:S02]  /*0620*/  IMAD.MOV.U32 R26, RZ, RZ, R25 ;  /* 0x000000ffff1a7224 */ /* 0x000fe400078e0019 */
[----:B-1----:R-:W-:-:S04]  /*0630*/  FFMA R9, -R11, R8, 1 ;  /* 0x3f8000000b097423 */ /* 0x002fc80000000108 */
[----:B------:R-:W-:-:S04]  /*0640*/  FFMA R9, R8, R9, R8 ;  /* 0x0000000908097223 */ /* 0x000fc80000000008 */
[----:B------:R-:W-:Y:S01]  /*0650*/  FFMA R2, R10, R9, RZ ;  /* 0x000000090a027223 */ /* 0x000fe200000000ff */
[----:B--2---:R-:W-:-:S03]  /*0660*/  R2UR UR10, R4 ;  /* 0x00000000040a72ca */ /* 0x004fc600000e0000 */
[----:B------:R-:W-:Y:S01]  /*0670*/  FFMA R4, -R11, R2, R10 ;  /* 0x000000020b047223 */ /* 0x000fe2000000010a */
[----:B---3--:R-:W-:-:S03]  /*0680*/  R2UR UR16, R6 ;  /* 0x00000000061072ca */ /* 0x008fc600000e0000 */
[----:B------:R-:W-:Y:S01]  /*0690*/  FFMA R2, R9, R4, R2 ;  /* 0x0000000409027223 */ /* 0x000fe20000000002 */
[----:B----4-:R-:W-:Y:S01]  /*06a0*/  MOV R25, R3 ;  /* 0x0000000300197202 */ /* 0x010fe20000000f00 */
[----:B0-----:R-:W-:Y:S10]  /*06b0*/  @!P0 BRA `(.L_x_1) ;  /* 0x0000000000108947 */ /* 0x001ff40003800000 */
[----:B------:R-:W-:Y:S01]  /*06c0*/  IMAD.MOV.U32 R9, RZ, RZ, R11 ;  /* 0x000000ffff097224 */ /* 0x000fe200078e000b */
[----:B------:R-:W-:-:S07]  /*06d0*/  MOV R42, 0x6f0 ;  /* 0x000006f0002a7802 */ /* 0x000fce0000000f00 */
[----:B------:R-:W-:Y:S05]  /*06e0*/  CALL.REL.NOINC `($__internal_1_$__cuda_sm3x_div_rn_noftz_f32_slowpath) ;  /* 0x0000007000007944 */ /* 0x000fea0003c00000 */
[----:B------:R-:W-:-:S07]  /*06f0*/  IMAD.MOV.U32 R2, RZ, RZ, R9 ;  /* 0x000000ffff027224 */ /* 0x000fce00078e0009 */
.L_x_1:
[----:B------:R-:W-:Y:S02]  /*0700*/  I2FP.F32.S32 R9, R26 ;  /* 0x0000001a00097245 */ /* 0x000fe40000201400 */
[----:B------:R-:W-:Y:S02]  /*0710*/  MOV R10, UR5 ;  /* 0x00000005000a7c02 */ /* 0x000fe40008000f00 */
[----:B------:R-:W0:Y:S03]  /*0720*/  MUFU.RCP R3, R9 ;  /* 0x0000000900037308 */ /* 0x000e260000001000 */
[----:B------:R-:W-:-:S05]  /*0730*/  FADD R10, -R10, UR11 ;  /* 0x0000000b0a0a7e21 */ /* 0x000fca0008000100 */
[----:B------:R-:W1:Y:S01]  /*0740*/  FCHK P0, R10, R9 ;  /* 0x000000090a007302 */ /* 0x000e620000000000 */
[----:B0-----:R-:W-:-:S04]  /*0750*/  FFMA R4, -R9, R3, 1 ;  /* 0x3f80000009047423 */ /* 0x001fc80000000103 */
[----:B------:R-:W-:-:S04]  /*0760*/  FFMA R3, R3, R4, R3 ;  /* 0x0000000403037223 */ /* 0x000fc80000000003 */
[----:B------:R-:W-:-:S04]  /*0770*/  FFMA R4, R10, R3, RZ ;  /* 0x000000030a047223 */ /* 0x000fc800000000ff */
[----:B------:R-:W-:-:S04]  /*0780*/  FFMA R6, -R9, R4, R10 ;  /* 0x0000000409067223 */ /* 0x000fc8000000010a */
[----:B------:R-:W-:Y:S01]  /*0790*/  FFMA R3, R3, R6, R4 ;  /* 0x0000000603037223 */ /* 0x000fe20000000004 */
[----:B-1----:R-:W-:Y:S06]  /*07a0*/  @!P0 BRA `(.L_x_2) ;  /* 0x00000000000c8947 */ /* 0x002fec0003800000 */
[----:B------:R-:W-:-:S07]  /*07b0*/  MOV R42, 0x7d0 ;  /* 0x000007d0002a7802 */ /* 0x000fce0000000f00 */
[----:B------:R-:W-:Y:S05]  /*07c0*/  CALL.REL.NOINC `($__internal_1_$__cuda_sm3x_div_rn_noftz_f32_slowpath) ;  /* 0x0000006c00c87944 */ /* 0x000fea0003c00000 */
[----:B------:R-:W-:-:S07]  /*07d0*/  IMAD.MOV.U32 R3, RZ, RZ, R9 ;  /* 0x000000ffff037224 */ /* 0x000fce00078e0009 */
.L_x_2:
[----:B------:R-:W-:Y:S01]  /*07e0*/  I2FP.F32.S32 R9, R25 ;  /* 0x0000001900097245 */ /* 0x000fe20000201400 */
[----:B------:R-:W-:Y:S01]  /*07f0*/  IMAD.U32 R10, RZ, RZ, UR10 ;  /* 0x0000000aff0a7e24 */ /* 0x000fe2000f8e00ff */
[----:B------:R0:W-:Y:S02]  /*0800*/  STL.64 [R1+0x40], R2 ;  /* 0x0000400201007387 */ /* 0x0001e40000100a00 */
[----:B------:R-:W1:Y:S01]  /*0810*/  MUFU.RCP R7, R9 ;  /* 0x0000000900077308 */ /* 0x000e620000001000 */
[----:B------:R-:W-:-:S07]  /*0820*/  FADD R10, -R10, UR16 ;  /* 0x000000100a0a7e21 */ /* 0x000fce0008000100 */
[----:B------:R-:W2:Y:S01]  /*0830*/  FCHK P0, R10, R9 ;  /* 0x000000090a007302 */ /* 0x000ea20000000000 */
[----:B-1----:R-:W-:-:S04]  /*0840*/  FFMA R4, -R9, R7, 1 ;  /* 0x3f80000009047423 */ /* 0x002fc80000000107 */
[----:B------:R-:W-:-:S04]  /*0850*/  FFMA R4, R7, R4, R7 ;  /* 0x0000000407047223 */ /* 0x000fc80000000007 */
[----:B------:R-:W-:-:S04]  /*0860*/  FFMA R7, R10, R4, RZ ;  /* 0x000000040a077223 */ /* 0x000fc800000000ff */
[----:B------:R-:W-:-:S04]  /*0870*/  FFMA R6, -R9, R7, R10 ;  /* 0x0000000709067223 */ /* 0x000fc8000000010a */
[----:B------:R-:W-:Y:S01]  /*0880*/  FFMA R4, R4, R6, R7 ;  /* 0x0000000604047223 */ /* 0x000fe20000000007 */
[----:B0-2---:R-:W-:Y:S06]  /*0890*/  @!P0 BRA `(.L_x_3) ;  /* 0x00000000000c8947 */ /* 0x005fec0003800000 */
[----:B------:R-:W-:-:S07]  /*08a0*/  MOV R42, 0x8c0 ;  /* 0x000008c0002a7802 */ /* 0x000fce0000000f00 */
[----:B------:R-:W-:Y:S05]  /*08b0*/  CALL.REL.NOINC `($__internal_1_$__cuda_sm3x_div_rn_noftz_f32_slowpath) ;  /* 0x0000006c008c7944 */ /* 0x000fea0003c00000 */
[----:B------:R-:W-:-:S07]  /*08c0*/  MOV R4, R9 ;  /* 0x0000000900047202 */ /* 0x000fce0000000f00 */
.L_x_3:
[----:B------:R-:W0:Y:S01]  /*08d0*/  MUFU.RCP R8, UR17 ;  /* 0x0000001100087d08 */ /* 0x000e220008001000 */
[----:B------:R-:W-:Y:S01]  /*08e0*/  IMAD.MOV.U32 R6, RZ, RZ, -0x1 ;  /* 0xffffffffff067424 */ /* 0x000fe200078e00ff */
[----:B------:R-:W-:Y:S01]  /*08f0*/  FSETP.LEU.AND P0, PT, RZ, UR17, PT ;  /* 0x00000011ff007c0b */ /* 0x000fe2000bf0b000 */
[----:B------:R-:W-:Y:S01]  /*0900*/  FADD R10, -R28, UR6 ;  /* 0x000000061c0a7e21 */ /* 0x000fe20008000100 */
[----:B------:R-:W-:Y:S01]  /*0910*/  IMAD.U32 R7, RZ, RZ, UR17 ;  /* 0x00000011ff077e24 */ /* 0x000fe2000f8e00ff */
[----:B------:R1:W-:Y:S01]  /*0920*/  STL.64 [R1+0x48], R4 ;  /* 0x0000480401007387 */ /* 0x0003e20000100a00 */
[----:B------:R-:W-:Y:S01]  /*0930*/  SEL R6, R6, 0x1, !P0 ;  /* 0x0000000106067807 */ /* 0x000fe20004000000 */
[----:B------:R-:W-:Y:S01]  /*0940*/  BSSY.RECONVERGENT B2, `(.L_x_4) ;  /* 0x000000c000027945 */ /* 0x000fe20003800200 */
[----:B------:R-:W2:Y:S03]  /*0950*/  FCHK P1, R10, UR17 ;  /* 0x000000110a007d02 */ /* 0x000ea60008020000 */
[----:B------:R1:W-:Y:S01]  /*0960*/  STL [R1+0xc], R6 ;  /* 0x00000c0601007387 */ /* 0x0003e20000100800 */
[----:B0-----:R-:W-:-:S04]  /*0970*/  FFMA R7, R8, -R7, 1 ;  /* 0x3f80000008077423 */ /* 0x001fc80000000807 */
[----:B------:R-:W-:-:S04]  /*0980*/  FFMA R7, R8, R7, R8 ;  /* 0x0000000708077223 */ /* 0x000fc80000000008 */
[----:B------:R-:W-:-:S04]  /*0990*/  FFMA R8, R10, R7, RZ ;  /* 0x000000070a087223 */ /* 0x000fc800000000ff */
[----:B------:R-:W-:-:S04]  /*09a0*/  FFMA R9, R8, -UR17, R10 ;  /* 0x8000001108097c23 */ /* 0x000fc8000800000a */
[----:B------:R-:W-:Y:S01]  /*09b0*/  FFMA R9, R7, R9, R8 ;  /* 0x0000000907097223 */ /* 0x000fe20000000008 */
[----:B-12---:R-:W-:Y:S06]  /*09c0*/  @!P1 BRA `(.L_x_5) ;  /* 0x00000000000c9947 */ /* 0x006fec0003800000 */
[----:B------:R-:W-:Y:S02]  /*09d0*/  MOV R9, UR17 ;  /* 0x0000001100097c02 */ /* 0x000fe40008000f00 */
[----:B------:R-:W-:-:S07]  /*09e0*/  MOV R42, 0xa00 ;  /* 0x00000a00002a7802 */ /* 0x000fce0000000f00 */
[----:B------:R-:W-:Y:S05]  /*09f0*/  CALL.REL.NOINC `($__internal_1_$__cuda_sm3x_div_rn_noftz_f32_slowpath) ;  /* 0x0000006c003c7944 */ /* 0x000fea0003c00000 */
.L_x_5:
[----:B------:R-:W-:Y:S05]  /*0a00*/  BSYNC.RECONVERGENT B2 ;  /* 0x0000000000027941 */ /* 0x000fea0003800200 */
.L_x_4:
[----:B------:R-:W0:Y:S01]  /*0a10*/  MUFU.RCP R7, UR17 ;  /* 0x0000001100077d08 */ /* 0x000e220008001000 */
[C---:B------:R-:W-:Y:S01]  /*0a20*/  FSETP.GE.AND P1, PT, R9.reuse, RZ, PT ;  /* 0x000000ff0900720b */ /* 0x040fe20003f26000 */
[C-C-:B------:R-:W-:Y:S01]  /*0a30*/  FFMA R11, R9.reuse, UR19, R28.reuse ;  /* 0x00000013090b7c23 */ /* 0x140fe2000800001c */
[CC--:B------:R-:W-:Y:S01]  /*0a40*/  FSETP.GEU.AND P2, PT, R9.reuse, R0.reuse, PT ;  /* 0x000000000900720b */ /* 0x0c0fe20003f4e000 */
[C---:B------:R-:W-:Y:S01]  /*0a50*/  FFMA R10, R9.reuse, UR18, R28 ;  /* 0x00000012090a7c23 */ /* 0x040fe2000800001c */
[----:B------:R-:W-:Y:S01]  /*0a60*/  IMAD.U32 R8, RZ, RZ, UR17 ;  /* 0x00000011ff087e24 */ /* 0x000fe2000f8e00ff */
[----:B------:R-:W-:Y:S01]  /*0a70*/  BSSY.RECONVERGENT B2, `(.L_x_6) ;  /* 0x0000016000027945 */ /* 0x000fe20003800200 */
[-C--:B------:R-:W-:Y:S02]  /*0a80*/  FSEL R9, R9, R0.reuse, !P2 ;  /* 0x0000000009097208 */ /* 0x080fe40005000000 */
[C---:B------:R-:W-:Y:S02]  /*0a90*/  FSETP.GTU.AND P3, PT, R11.reuse, UR16, PT ;  /* 0x000000100b007c0b */ /* 0x040fe4000bf6c000 */
[----:B------:R-:W-:Y:S01]  /*0aa0*/  FSETP.LTU.AND P4, PT, R11, UR10, PT ;  /* 0x0000000a0b007c0b */ /* 0x000fe2000bf89000 */
[----:B------:R-:W-:Y:S01]  /*0ab0*/  FADD R11, -R28, UR7 ;  /* 0x000000071c0b7e21 */ /* 0x000fe20008000100 */
[----:B------:R-:W-:-:S02]  /*0ac0*/  FSEL R9, R9, R0, P1 ;  /* 0x0000000009097208 */ /* 0x000fc40000800000 */
[C---:B------:R-:W-:Y:S01]  /*0ad0*/  FSETP.LTU.AND P2, PT, R10.reuse, UR5, PT ;  /* 0x000000050a007c0b */ /* 0x040fe2000bf49000 */
[----:B------:R-:W1:Y:S01]  /*0ae0*/  FCHK P1, R11, UR17 ;  /* 0x000000110b007d02 */ /* 0x000e620008020000 */
[----:B0-----:R-:W-:Y:S01]  /*0af0*/  FFMA R8, R7, -R8, 1 ;  /* 0x3f80000007087423 */ /* 0x001fe20000000808 */
[----:B------:R-:W-:Y:S02]  /*0b00*/  FSEL R9, R9, R0, !P3 ;  /* 0x0000000009097208 */ /* 0x000fe40005800000 */
[----:B------:R-:W-:Y:S01]  /*0b10*/  FSETP.GTU.AND P3, PT, R10, UR11, PT ;  /* 0x0000000b0a007c0b */ /* 0x000fe2000bf6c000 */
[----:B------:R-:W-:Y:S01]  /*0b20*/  FFMA R7, R7, R8, R7 ;  /* 0x0000000807077223 */ /* 0x000fe20000000007 */
[----:B------:R-:W-:-:S03]  /*0b30*/  FSEL R9, R9, R0, !P4 ;  /* 0x0000000009097208 */ /* 0x000fc60006000000 */
[----:B------:R-:W-:-:S03]  /*0b40*/  FFMA R8, R7, R11, RZ ;  /* 0x0000000b07087223 */ /* 0x000fc600000000ff */
[----:B------:R-:W-:Y:S01]  /*0b50*/  @!P2 FSEL R0, R9, R0, !P3 ;  /* 0x000000000900a208 */ /* 0x000fe20005800000 */
[----:B------:R-:W-:-:S04]  /*0b60*/  FFMA R10, R8, -UR17, R11 ;  /* 0x80000011080a7c23 */ /* 0x000fc8000800000b */
[----:B------:R-:W-:Y:S01]  /*0b70*/  FFMA R9, R7, R10, R8 ;  /* 0x0000000a07097223 */ /* 0x000fe20000000008 */
[----:B-1----:R-:W-:Y:S06]  /*0b80*/  @!P1 BRA `(.L_x_7) ;  /* 0x0000000000109947 */ /* 0x002fec0003800000 */
[----:B------:R-:W-:Y:S01]  /*0b90*/  IMAD.MOV.U32 R10, RZ, RZ, R11 ;  /* 0x000000ffff0a7224 */ /* 0x000fe200078e000b */
[----:B------:R-:W-:Y:S02]  /*0ba0*/  MOV R9, UR17 ;  /* 0x0000001100097c02 */ /* 0x000fe40008000f00 */
[----:B------:R-:W-:-:S07]  /*0bb0*/  MOV R42, 0xbd0 ;  /* 0x00000bd0002a7802 */ /* 0x000fce0000000f00 */
[----:B------:R-:W-:Y:S05]  /*0bc0*/  CALL.REL.NOINC `($__internal_1_$__cuda_sm3x_div_rn_noftz_f32_slowpath) ;  /* 0x0000006800c87944 */ /* 0x000fea0003c00000 */
.L_x_7:
[----:B------:R-:W-:Y:S05]  /*0bd0*/  BSYNC.RECONVERGENT B2 ;  /* 0x0000000000027941 */ /* 0x000fea0003800200 */
.L_x_6:
[----:B------:R-:W0:Y:S01]  /*0be0*/  MUFU.RCP R8, UR18 ;  /* 0x0000001200087d08 */ /* 0x000e220008001000 */
[----:B------:R-:W-:Y:S01]  /*0bf0*/  IMAD.MOV.U32 R12, RZ, RZ, -0x1 ;  /* 0xffffffffff0c7424 */ /* 0x000fe200078e00ff */
[----:B------:R-:W-:Y:S01]  /*0c00*/  FSETP.GE.AND P1, PT, R9, RZ, PT ;  /* 0x000000ff0900720b */ /* 0x000fe20003f26000 */
[----:B------:R-:W-:Y:S01]  /*0c10*/  FADD R14, -R29, UR5 ;  /* 0x000000051d0e7e21 */ /* 0x000fe20008000100 */
[----:B------:R-:W-:Y:S01]  /*0c20*/  FSETP.LEU.AND P3, PT, RZ, UR18, PT ;  /* 0x00000012ff007c0b */ /* 0x000fe2000bf6b000 */
[----:B------:R-:W-:Y:S01]  /*0c30*/  IMAD.U32 R11, RZ, RZ, UR18 ;  /* 0x00000012ff0b7e24 */ /* 0x000fe2000f8e00ff */
[CC--:B------:R-:W-:Y:S01]  /*0c40*/  FSETP.GEU.AND P2, PT, R9.reuse, R0.reuse, PT ;  /* 0x000000000900720b */ /* 0x0c0fe20003f4e000 */
[C---:B------:R-:W-:Y:S01]  /*0c50*/  FFMA R10, R9.reuse, UR18, R29 ;  /* 0x00000012090a7c23 */ /* 0x040fe2000800001d */
[----:B------:R-:W-:Y:S01]  /*0c60*/  SEL R12, R12, 0x1, !P3 ;  /* 0x000000010c0c7807 */ /* 0x000fe20005800000 */
[C---:B------:R-:W-:Y:S01]  /*0c70*/  FFMA R13, R9.reuse, UR19, R27 ;  /* 0x00000013090d7c23 */ /* 0x040fe2000800001b */
[-C--:B------:R-:W-:Y:S01]  /*0c80*/  FSEL R7, R9, R0.reuse, !P2 ;  /* 0x0000000009077208 */ /* 0x080fe20005000000 */
[----:B------:R-:W-:Y:S01]  /*0c90*/  BSSY.RECONVERGENT B2, `(.L_x_8) ;  /* 0x0000015000027945 */ /* 0x000fe20003800200 */
[----:B------:R-:W-:Y:S01]  /*0ca0*/  FSETP.LTU.AND P2, PT, R10, UR5, PT ;  /* 0x000000050a007c0b */ /* 0x000fe2000bf49000 */
[----:B------:R1:W-:Y:S01]  /*0cb0*/  STL [R1+0x10], R12 ;  /* 0x0000100c01007387 */ /* 0x0003e20000100800 */
[----:B------:R-:W-:Y:S01]  /*0cc0*/  FSEL R7, R7, R0, P1 ;  /* 0x0000000007077208 */ /* 0x000fe20000800000 */
[----:B------:R-:W2:Y:S01]  /*0cd0*/  FCHK P1, R14, UR18 ;  /* 0x000000120e007d02 */ /* 0x000ea20008020000 */
[C---:B------:R-:W-:Y:S01]  /*0ce0*/  FSETP.GTU.AND P3, PT, R13.reuse, UR16, PT ;  /* 0x000000100d007c0b */ /* 0x040fe2000bf6c000 */
[----:B0-----:R-:W-:Y:S01]  /*0cf0*/  FFMA R9, R8, -R11, 1 ;  /* 0x3f80000008097423 */ /* 0x001fe2000000080b */
[----:B------:R-:W-:-:S02]  /*0d00*/  FSETP.LTU.AND P4, PT, R13, UR10, PT ;  /* 0x0000000a0d007c0b */ /* 0x000fc4000bf89000 */
[-C--:B------:R-:W-:Y:S01]  /*0d10*/  FSEL R7, R7, R0.reuse, !P3 ;  /* 0x0000000007077208 */ /* 0x080fe20005800000 */
[----:B------:R-:W-:Y:S01]  /*0d20*/  FFMA R8, R8, R9, R8 ;  /* 0x0000000908087223 */ /* 0x000fe20000000008 */
[----:B------:R-:W-:Y:S02]  /*0d30*/  FSETP.GTU.AND P3, PT, R10, UR11, PT ;  /* 0x0000000b0a007c0b */ /* 0x000fe4000bf6c000 */
[----:B------:R-:W-:Y:S01]  /*0d40*/  FSEL R7, R7, R0, !P4 ;  /* 0x0000000007077208 */ /* 0x000fe20006000000 */
[----:B------:R-:W-:-:S03]  /*0d50*/  FFMA R9, R14, R8, RZ ;  /* 0x000000080e097223 */ /* 0x000fc600000000ff */
[----:B------:R-:W-:Y:S01]  /*0d60*/  @!P2 FSEL R0, R7, R0, !P3 ;  /* 0x000000000700a208 */ /* 0x000fe20005800000 */
[----:B------:R-:W-:-:S04]  /*0d70*/  FFMA R10, R9, -UR18, R14 ;  /* 0x80000012090a7c23 */ /* 0x000fc8000800000e */
[----:B------:R-:W-:Y:S01]  /*0d80*/  FFMA R9, R8, R10, R9 ;  /* 0x0000000a08097223 */ /* 0x000fe20000000009 */
[----:B-12---:R-:W-:Y:S06]  /*0d90*/  @!P1 BRA `(.L_x_9) ;  /* 0x0000000000109947 */ /* 0x006fec0003800000 */
[----:B------:R-:W-:Y:S01]  /*0da0*/  MOV R10, R14 ;  /* 0x0000000e000a7202 */ /* 0x000fe20000000f00 */
[----:B------:R-:W-:Y:S01]  /*0db0*/  IMAD.U32 R9, RZ, RZ, UR18 ;  /* 0x00000012ff097e24 */ /* 0x000fe2000f8e00ff */
[----:B------:R-:W-:-:S07]  /*0dc0*/  MOV R42, 0xde0 ;  /* 0x00000de0002a7802 */ /* 0x000fce0000000f00 */
[----:B------:R-:W-:Y:S05]  /*0dd0*/  CALL.REL.NOINC `($__internal_1_$__cuda_sm3x_div_rn_noftz_f32_slowpath) ;  /* 0x0000006800447944 */ /* 0x000fea0003c00000 */
.L_x_9:
[----:B------:R-:W-:Y:S05]  /*0de0*/  BSYNC.RECONVERGENT B2 ;  /* 0x0000000000027941 */ /* 0x000fea0003800200 */
.L_x_8:
        /* <DEDUP_REMOVED lines=24> */
[----:B------:R-:W-:Y:S01]  /*0f70*/  MOV R10, R11 ;  /* 0x0000000b000a7202 */ /* 0x000fe20000000f00 */
[----:B------:R-:W-:Y:S01]  /*0f80*/  IMAD.U32 R9, RZ, RZ, UR18 ;  /* 0x00000012ff097e24 */ /* 0x000fe2000f8e00ff */
[----:B------:R-:W-:-:S07]  /*0f90*/  MOV R42, 0xfb0 ;  /* 0x00000fb0002a7802 */ /* 0x000fce0000000f00 */
[----:B------:R-:W-:Y:S05]  /*0fa0*/  CALL.REL.NOINC `($__internal_1_$__cuda_sm3x_div_rn_noftz_f32_slowpath) ;  /* 0x0000006400d07944 */ /* 0x000fea0003c00000 */
.L_x_11:
[----:B------:R-:W-:Y:S05]  /*0fb0*/  BSYNC.RECONVERGENT B2 ;  /* 0x0000000000027941 */ /* 0x000fea0003800200 */
.L_x_10:
[----:B------:R-:W0:Y:S01]  /*0fc0*/  MUFU.RCP R10, UR19 ;  /* 0x00000013000a7d08 */ /* 0x000e220008001000 */
[----:B------:R-:W-:Y:S01]  /*0fd0*/  IMAD.MOV.U32 R8, RZ, RZ, -0x1 ;  /* 0xffffffffff087424 */ /* 0x000fe200078e00ff */
[C---:B------:R-:W-:Y:S01]  /*0fe0*/  FSETP.GE.AND P1, PT, R9.reuse, RZ, PT ;  /* 0x000000ff0900720b */ /* 0x040fe20003f26000 */
[C---:B------:R-:W-:Y:S01]  /*0ff0*/  FFMA R13, R9.reuse, UR17, R28 ;  /* 0x00000011090d7c23 */ /* 0x040fe2000800001c */
[----:B------:R-:W-:Y:S01]  /*1000*/  FSETP.LEU.AND P3, PT, RZ, UR19, PT ;  /* 0x00000013ff007c0b */ /* 0x000fe2000bf6b000 */
[C---:B------:R-:W-:Y:S01]  /*1010*/  FFMA R14, R9.reuse, UR19, R27 ;  /* 0x00000013090e7c23 */ /* 0x040fe2000800001b */
[CC--:B------:R-:W-:Y:S01]  /*1020*/  FSETP.GEU.AND P2, PT, R9.reuse, R0.reuse, PT ;  /* 0x000000000900720b */ /* 0x0c0fe20003f4e000 */
[----:B------:R-:W-:Y:S01]  /*1030*/  BSSY.RECONVERGENT B2, `(.L_x_12) ;  /* 0x0000019000027945 */ /* 0x000fe20003800200 */
[----:B------:R-:W-:Y:S02]  /*1040*/  SEL R8, R8, 0x1, !P3 ;  /* 0x0000000108087807 */ /* 0x000fe40005800000 */
[----:B------:R-:W-:-:S02]  /*1050*/  FSEL R7, R9, R0, !P2 ;  /* 0x0000000009077208 */ /* 0x000fc40005000000 */
[C---:B------:R-:W-:Y:S01]  /*1060*/  FSETP.GTU.AND P3, PT, R13.reuse, UR7, PT ;  /* 0x000000070d007c0b */ /* 0x040fe2000bf6c000 */
[----:B------:R1:W-:Y:S01]  /*1070*/  STL [R1+0x14], R8 ;  /* 0x0000140801007387 */ /* 0x0003e20000100800 */
[----:B------:R-:W-:Y:S01]  /*1080*/  FSETP.LTU.AND P4, PT, R13, UR6, PT ;  /* 0x000000060d007c0b */ /* 0x000fe2000bf89000 */
[----:B------:R-:W-:Y:S01]  /*1090*/  FADD R13, -R27, UR10 ;  /* 0x0000000a1b0d7e21 */ /* 0x000fe20008000100 */
[----:B------:R-:W-:Y:S02]  /*10a0*/  MOV R11, UR19 ;  /* 0x00000013000b7c02 */ /* 0x000fe40008000f00 */
[-C--:B------:R-:W-:Y:S01]  /*10b0*/  FSEL R7, R7, R0.reuse, P1 ;  /* 0x0000000007077208 */ /* 0x080fe20000800000 */
[----:B------:R-:W2:Y:S01]  /*10c0*/  FCHK P1, R13, UR19 ;  /* 0x000000130d007d02 */ /* 0x000ea20008020000 */
[----:B------:R-:W-:Y:S01]  /*10d0*/  FSETP.LTU.AND P2, PT, R14, UR10, PT ;  /* 0x0000000a0e007c0b */ /* 0x000fe2000bf49000 */
[----:B0-----:R-:W-:Y:S01]  /*10e0*/  FFMA R9, R10, -R11, 1 ;  /* 0x3f8000000a097423 */ /* 0x001fe2000000080b */
[----:B------:R-:W-:-:S02]  /*10f0*/  FSEL R7, R7, R0, !P3 ;  /* 0x0000000007077208 */ /* 0x000fc40005800000 */
[----:B------:R-:W-:Y:S01]  /*1100*/  FSETP.GTU.AND P3, PT, R14, UR16, PT ;  /* 0x000000100e007c0b */ /* 0x000fe2000bf6c000 */
[----:B------:R-:W-:Y:S01]  /*1110*/  FFMA R9, R10, R9, R10 ;  /* 0x000000090a097223 */ /* 0x000fe2000000000a */
[----:B------:R-:W-:-:S03]  /*1120*/  FSEL R7, R7, R0, !P4 ;  /* 0x0000000007077208 */ /* 0x000fc60006000000 */
[----:B------:R-:W-:-:S04]  /*1130*/  FFMA R10, R13, R9, RZ ;  /* 0x000000090d0a7223 */ /* 0x000fc800000000ff */
[----:B------:R-:W-:Y:S01]  /*1140*/  FFMA R11, R10, -UR19, R13 ;  /* 0x800000130a0b7c23 */ /* 0x000fe2000800000d */
[----:B------:R-:W-:-:S03]  /*1150*/  @!P2 FSEL R0, R7, R0, !P3 ;  /* 0x000000000700a208 */ /* 0x000fc60005800000 */
[----:B------:R-:W-:Y:S01]  /*1160*/  FFMA R9, R9, R11, R10 ;  /* 0x0000000b09097223 */ /* 0x000fe2000000000a */
[----:B-12---:R-:W-:Y:S06]  /*1170*/  @!P1 BRA `(.L_x_13) ;  /* 0x0000000000109947 */ /* 0x006fec0003800000 */
[----:B------:R-:W-:Y:S01]  /*1180*/  IMAD.MOV.U32 R10, RZ, RZ, R13 ;  /* 0x000000ffff0a7224 */ /* 0x000fe200078e000d */
[----:B------:R-:W-:Y:S01]  /*1190*/  MOV R42, 0x11c0 ;  /* 0x000011c0002a7802 */ /* 0x000fe20000000f00 */
[----:B------:R-:W-:-:S07]  /*11a0*/  IMAD.U32 R9, RZ, RZ, UR19 ;  /* 0x00000013ff097e24 */ /* 0x000fce000f8e00ff */
[----:B------:R-:W-:Y:S05]  /*11b0*/  CALL.REL.NOINC `($__internal_1_$__cuda_sm3x_div_rn_noftz_f32_slowpath) ;  /* 0x00000064004c7944 */ /* 0x000fea0003c00000 */
.L_x_13:
[----:B------:R-:W-:Y:S05]  /*11c0*/  BSYNC.RECONVERGENT B2 ;  /* 0x0000000000027941 */ /* 0x000fea0003800200 */
.L_x_12:
[----:B------:R-:W0:Y:S01]  /*11d0*/  MUFU.RCP R7, UR19 ;  /* 0x0000001300077d08 */ /* 0x000e220008001000 */
[C---:B------:R-:W-:Y:S01]  /*11e0*/  FSETP.GE.AND P1, PT, R9.reuse, RZ, PT ;  /* 0x000000ff0900720b */ /* 0x040fe20003f26000 */
[C-C-:B------:R-:W-:Y:S01]  /*11f0*/  FFMA R13, R9.reuse, UR18, R27.reuse ;  /* 0x00000012090d7c23 */ /* 0x140fe2000800001b */
[CC--:B------:R-:W-:Y:S01]  /*1200*/  FSETP.GEU.AND P2, PT, R9.reuse, R0.reuse, PT ;  /* 0x000000000900720b */ /* 0x0c0fe20003f4e000 */
[C---:B------:R-:W-:Y:S01]  /*1210*/  FFMA R11, R9.reuse, UR17, R27 ;  /* 0x00000011090b7c23 */ /* 0x040fe2000800001b */
[----:B------:R-:W-:Y:S01]  /*1220*/  MOV R10, UR19 ;  /* 0x00000013000a7c02 */ /* 0x000fe20008000f00 */
[----:B------:R-:W-:Y:S01]  /*1230*/  BSSY.RECONVERGENT B2, `(.L_x_14) ;  /* 0x0000016000027945 */ /* 0x000fe20003800200 */
[-C--:B------:R-:W-:Y:S02]  /*1240*/  FSEL R9, R9, R0.reuse, !P2 ;  /* 0x0000000009097208 */ /* 0x080fe40005000000 */
[C---:B------:R-:W-:Y:S02]  /*1250*/  FSETP.GTU.AND P3, PT, R13.reuse, UR11, PT ;  /* 0x0000000b0d007c0b */ /* 0x040fe4000bf6c000 */
[----:B------:R-:W-:Y:S01]  /*1260*/  FSETP.LTU.AND P4, PT, R13, UR5, PT ;  /* 0x000000050d007c0b */ /* 0x000fe2000bf89000 */
[----:B------:R-:W-:Y:S01]  /*1270*/  FADD R13, -R27, UR16 ;  /* 0x000000101b0d7e21 */ /* 0x000fe20008000100 */
[----:B------:R-:W-:-:S02]  /*1280*/  FSEL R9, R9, R0, P1 ;  /* 0x0000000009097208 */ /* 0x000fc40000800000 */
[----:B------:R-:W-:Y:S01]  /*1290*/  FSETP.LTU.AND P2, PT, R11, UR6, PT ;  /* 0x000000060b007c0b */ /* 0x000fe2000bf49000 */
        /* <DEDUP_REMOVED lines=12> */
[----:B------:R-:W-:Y:S01]  /*1360*/  MOV R42, 0x1390 ;  /* 0x00001390002a7802 */ /* 0x000fe20000000f00 */
[----:B------:R-:W-:-:S07]  /*1370*/  IMAD.U32 R9, RZ, RZ, UR19 ;  /* 0x00000013ff097e24 */ /* 0x000fce000f8e00ff */
[----:B------:R-:W-:Y:S05]  /*1380*/  CALL.REL.NOINC `($__internal_1_$__cuda_sm3x_div_rn_noftz_f32_slowpath) ;  /* 0x0000006000d87944 */ /* 0x000fea0003c00000 */
.L_x_15:
[----:B------:R-:W-:Y:S05]  /*1390*/  BSYNC.RECONVERGENT B2 ;  /* 0x0000000000027941 */ /* 0x000fea0003800200 */
.L_x_14:
[----:B------:R-:W0:Y:S01]  /*13a0*/  F2F.F64.F32 R14, R2 ;  /* 0x00000002000e7310 */ /* 0x000e220000201800 */
[CC--:B------:R-:W-:Y:S01]  /*13b0*/  FSETP.GEU.AND P2, PT, R9.reuse, R0.reuse, PT ;  /* 0x000000000900720b */ /* 0x0c0fe20003f4e000 */
[C---:B------:R-:W-:Y:S01]  /*13c0*/  FFMA R7, R9.reuse, UR17, R28 ;  /* 0x0000001109077c23 */ /* 0x040fe2000800001c */
[C---:B------:R-:W-:Y:S01]  /*13d0*/  FFMA R10, R9.reuse, UR18, R29 ;  /* 0x00000012090a7c23 */ /* 0x040fe2000800001d */
[C---:B------:R-:W-:Y:S01]  /*13e0*/  FSETP.GE.AND P1, PT, R9.reuse, RZ, PT ;  /* 0x000000ff0900720b */ /* 0x040fe20003f26000 */
[----:B------:R-:W-:Y:S01]  /*13f0*/  UMOV UR8, 0x9abcaf48 ;  /* 0x9abcaf4800087882 */ /* 0x000fe20000000000 */
[----:B------:R-:W-:Y:S01]  /*1400*/  FSEL R9, R9, R0, !P2 ;  /* 0x0000000009097208 */ /* 0x000fe20005000000 */
[----:B------:R-:W-:Y:S01]  /*1410*/  UMOV UR9, 0x3e7ad7f2 ;  /* 0x3e7ad7f200097882 */ /* 0x000fe20000000000 */
[----:B------:R-:W-:Y:S01]  /*1420*/  FSETP.LTU.AND P3, PT, R7, UR6, PT ;  /* 0x0000000607007c0b */ /* 0x000fe2000bf69000 */
[----:B------:R-:W-:Y:S01]  /*1430*/  BSSY.RECONVERGENT B0, `(.L_x_16) ;  /* 0x0000025000007945 */ /* 0x000fe20003800200 */
[----:B------:R-:W-:-:S02]  /*1440*/  FSETP.GTU.AND P2, PT, R10, UR11, PT ;  /* 0x0000000b0a007c0b */ /* 0x000fc4000bf4c000 */
[-C--:B------:R-:W-:Y:S02]  /*1450*/  FSEL R9, R9, R0.reuse, P1 ;  /* 0x0000000009097208 */ /* 0x080fe40000800000 */
[----:B------:R-:W-:Y:S01]  /*1460*/  FSETP.LTU.AND P4, PT, R10, UR5, PT ;  /* 0x000000050a007c0b */ /* 0x000fe2000bf89000 */
[----:B0-----:R-:W0:Y:S01]  /*1470*/  MUFU.RCP64H R11, R15 ;  /* 0x0000000f000b7308 */ /* 0x001e220000001800 */
[-C--:B------:R-:W-:Y:S01]  /*1480*/  FSEL R9, R9, R0.reuse, !P2 ;  /* 0x0000000009097208 */ /* 0x080fe20005000000 */
[----:B------:R-:W-:Y:S01]  /*1490*/  HFMA2 R10, -RZ, RZ, 0, 5.9604644775390625e-08 ;  /* 0x00000001ff0a7431 */ /* 0x000fe200000001ff */
[----:B------:R-:W-:Y:S02]  /*14a0*/  FSETP.GTU.AND P1, PT, R7, UR7, PT ;  /* 0x0000000707007c0b */ /* 0x000fe4000bf2c000 */
[----:B------:R-:W-:Y:S02]  /*14b0*/  FSETP.LTU.AND P2, PT, R28, UR6, PT ;  /* 0x000000061c007c0b */ /* 0x000fe4000bf49000 */
[----:B------:R-:W-:-:S04]  /*14c0*/  FSEL R9, R9, R0, !P4 ;  /* 0x0000000009097208 */ /* 0x000fc80006000000 */
[----:B------:R-:W-:Y:S02]  /*14d0*/  @!P3 FSEL R0, R9, R0, !P1 ;  /* 0x000000000900b208 */ /* 0x000fe40004800000 */
[----:B------:R-:W-:Y:S01]  /*14e0*/  FSETP.GTU.AND P1, PT, R28, UR7, PT ;  /* 0x000000071c007c0b */ /* 0x000fe2000bf2c000 */
[----:B0-----:R-:W-:-:S03]  /*14f0*/  DFMA R16, -R14, R10, 1 ;  /* 0x3ff000000e10742b */ /* 0x001fc6000000010a */
[----:B------:R-:W-:-:S04]  /*1500*/  FSEL R7, R0, RZ, P1 ;  /* 0x000000ff00077208 */ /* 0x000fc80000800000 */
[----:B------:R-:W-:Y:S02]  /*1510*/  @!P2 FSEL R0, R0, R7, P1 ;  /* 0x000000070000a208 */ /* 0x000fe40000800000 */
[----:B------:R-:W0:Y:S01]  /*1520*/  I2F.F64 R6, R6 ;  /* 0x0000000600067312 */ /* 0x000e220000201c00 */
[----:B------:R-:W-:Y:S02]  /*1530*/  DFMA R18, R16, R16, R16 ;  /* 0x000000101012722b */ /* 0x000fe40000000010 */
[----:B------:R-:W-:-:S06]  /*1540*/  FFMA R16, R0, UR17, R28 ;  /* 0x0000001100107c23 */ /* 0x000fcc000800001c */
[----:B------:R-:W1:Y:S01]  /*1550*/  F2F.F64.F32 R16, R16 ;  /* 0x0000001000107310 */ /* 0x000e620000201800 */
[----:B------:R-:W-:Y:S02]  /*1560*/  DFMA R42, R10, R18, R10 ;  /* 0x000000120a2a722b */ /* 0x000fe4000000000a */
[----:B0-----:R-:W-:-:S05]  /*1570*/  DMUL R10, R6, UR8 ;  /* 0x00000008060a7c28 */ /* 0x001fca0008000000 */
[----:B------:R-:W0:Y:S01]  /*1580*/  F2F.F64.F32 R18, UR6 ;  /* 0x0000000600127d10 */ /* 0x000e220008201800 */
[----:B------:R-:W-:Y:S02]  /*1590*/  DFMA R44, -R14, R42, 1 ;  /* 0x3ff000000e2c742b */ /* 0x000fe4000000012a */
[----:B-1----:R-:W-:-:S06]  /*15a0*/  DFMA R10, R10, R14, R16 ;  /* 0x0000000e0a0a722b */ /* 0x002fcc0000000010 */
[----:B------:R-:W-:Y:S02]  /*15b0*/  DFMA R44, R42, R44, R42 ;  /* 0x0000002c2a2c722b */ /* 0x000fe4000000002a */
[----:B0-----:R-:W-:-:S08]  /*15c0*/  DADD R18, R10, -R18 ;  /* 0x000000000a127229 */ /* 0x001fd00000000812 */
[----:B------:R-:W-:Y:S02]  /*15d0*/  DMUL R10, R18, R44 ;  /* 0x0000002c120a7228 */ /* 0x000fe40000000000 */
[----:B------:R-:W-:-:S06]  /*15e0*/  FSETP.GEU.AND P2, PT, |R19|, 6.5827683646048100446e-37, PT ;  /* 0x036000001300780b */ /* 0x000fcc0003f4e200 */
[----:B------:R-:W-:-:S08]  /*15f0*/  DFMA R6, -R14, R10, R18 ;  /* 0x0000000a0e06722b */ /* 0x000fd00000000112 */
[----:B------:R-:W-:-:S10]  /*1600*/  DFMA R10, R44, R6, R10 ;  /* 0x000000062c0a722b */ /* 0x000fd4000000000a */
[----:B------:R-:W-:-:S05]  /*1610*/  FFMA R6, RZ, R15, R11 ;  /* 0x0000000fff067223 */ /* 0x000fca000000000b */
[----:B------:R-:W-:-:S13]  /*1620*/  FSETP.GT.AND P1, PT, |R6|, 1.469367938527859385e-39, PT ;  /* 0x001000000600780b */ /* 0x000fda0003f24200 */
[----:B------:R-:W-:Y:S05]  /*1630*/  @P1 BRA P2, `(.L_x_17) ;  /* 0x0000000000101947 */ /* 0x000fea0001000000 */
[----:B------:R-:W-:-:S07]  /*1640*/  MOV R20, 0x1660 ;  /* 0x0000166000147802 */ /* 0x000fce0000000f00 */
[----:B------:R-:W-:Y:S05]  /*1650*/  CALL.REL.NOINC `($__internal_0_$__cuda_sm20_div_rn_f64_full) ;  /* 0x0000005800b07944 */ /* 0x000fea0003c00000 */
[----:B------:R-:W-:Y:S02]  /*1660*/  IMAD.MOV.U32 R10, RZ, RZ, R44 ;  /* 0x000000ffff0a7224 */ /* 0x000fe400078e002c */
[----:B------:R-:W-:-:S07]  /*1670*/  IMAD.MOV.U32 R11, RZ, RZ, R45 ;  /* 0x000000ffff0b7224 */ /* 0x000fce00078e002d */
.L_x_17:
[----:B------:R-:W-:Y:S05]  /*1680*/  BSYNC.RECONVERGENT B0 ;  /* 0x0000000000007941 */ /* 0x000fea0003800200 */
.L_x_16:
[----:B------:R-:W0:Y:S01]  /*1690*/  F2I.F64.FLOOR R6, R10 ;  /* 0x0000000a00067311 */ /* 0x000e220000305100 */
[----:B------:R-:W-:Y:S01]  /*16a0*/  FSETP.LEU.AND P2, PT, RZ, UR17, PT ;  /* 0x00000011ff007c0b */ /* 0x000fe2000bf4b000 */
[----:B------:R-:W-:Y:S01]  /*16b0*/  BSSY.RECONVERGENT B2, `(.L_x_18) ;  /* 0x000001c000027945 */ /* 0x000fe20003800200 */
[----:B------:R-:W-:Y:S02]  /*16c0*/  IADD3 R7, PT, PT, R5, -0x1, RZ ;  /* 0xffffffff05077810 */ /* 0x000fe40007ffe0ff */
[----:B------:R-:W-:Y:S02]  /*16d0*/  MOV R9, UR17 ;  /* 0x0000001100097c02 */ /* 0x000fe40008000f00 */
[----:B------:R-:W-:Y:S01]  /*16e0*/  FSETP.LEU.AND P5, PT, RZ, UR18, PT ;  /* 0x00000012ff007c0b */ /* 0x000fe2000bfab000 */
[----:B------:R-:W1:Y:S01]  /*16f0*/  MUFU.RCP R14, UR17 ;  /* 0x00000011000e7d08 */ /* 0x000e620008001000 */
[----:B0-----:R-:W-:Y:S01]  /*1700*/  ISETP.NE.AND P1, PT, R6, R5, PT ;  /* 0x000000050600720c */ /* 0x001fe20003f25270 */
[----:B-1----:R-:W-:-:S12]  /*1710*/  FFMA R9, R14, -R9, 1 ;  /* 0x3f8000000e097423 */ /* 0x002fd80000000809 */
[----:B------:R-:W-:Y:S01]  /*1720*/  @!P1 SEL R6, R7, R6, !P0 ;  /* 0x0000000607069207 */ /* 0x000fe20004000000 */
[----:B------:R-:W-:Y:S01]  /*1730*/  FFMA R14, R14, R9, R14 ;  /* 0x000000090e0e7223 */ /* 0x000fe2000000000e */
[----:B------:R-:W-:Y:S02]  /*1740*/  PLOP3.LUT P0, PT, PT, PT, PT, 0x8, 0x80 ;  /* 0x000000000080781c */ /* 0x000fe40003f0e170 */
[C---:B------:R-:W-:Y:S01]  /*1750*/  ISETP.GE.AND P3, PT, R6.reuse, RZ, PT ;  /* 0x000000ff0600720c */ /* 0x040fe20003f66270 */
[----:B------:R-:W-:Y:S01]  /*1760*/  VIADD R7, R6, 0x1 ;  /* 0x0000000106077836 */ /* 0x000fe20000000000 */
[----:B------:R0:W-:Y:S01]  /*1770*/  STL [R1], R6 ;  /* 0x0000000601007387 */ /* 0x0001e20000100800 */
[----:B------:R-:W-:-:S05]  /*1780*/  @!P2 IMAD.MOV R7, RZ, RZ, R6 ;  /* 0x000000ffff07a224 */ /* 0x000fca00078e0206 */
[----:B------:R-:W-:-:S05]  /*1790*/  I2FP.F32.S32 R7, R7 ;  /* 0x0000000700077245 */ /* 0x000fca0000201400 */
[----:B------:R-:W-:Y:S01]  /*17a0*/  FFMA R7, R7, R2, UR6 ;  /* 0x0000000607077e23 */ /* 0x000fe20008000002 */
[----:B------:R-:W-:-:S03]  /*17b0*/  @P3 FSETP.GT.AND P1, PT, R0, 1, PT ;  /* 0x3f8000000000380b */ /* 0x000fc60003f24000 */
[----:B------:R-:W-:Y:S01]  /*17c0*/  FADD R10, -R28, R7 ;  /* 0x000000071c0a7221 */ /* 0x000fe20000000100 */
[----:B------:R-:W-:-:S03]  /*17d0*/  @P3 FSETP.GEU.AND P1, PT, R0, RZ, !P1 ;  /* 0x000000ff0000320b */ /* 0x000fc60004f2e000 */
[----:B------:R-:W1:Y:S01]  /*17e0*/  FCHK P2, R10, UR17 ;  /* 0x000000110a007d02 */ /* 0x000e620008040000 */
[----:B------:R-:W-:Y:S01]  /*17f0*/  FFMA R7, R14, R10, RZ ;  /* 0x0000000a0e077223 */ /* 0x000fe200000000ff */
[----:B------:R-:W-:-:S03]  /*1800*/  @P3 ISETP.LT.AND P0, PT, R6, R5, P1 ;  /* 0x000000050600320c */ /* 0x000fc60000f01270 */
[----:B------:R-:W-:-:S04]  /*1810*/  FFMA R9, R7, -UR17, R10 ;  /* 0x8000001107097c23 */ /* 0x000fc8000800000a */
[----:B------:R-:W-:Y:S01]  /*1820*/  FFMA R9, R14, R9, R7 ;  /* 0x000000090e097223 */ /* 0x000fe20000000007 */
[----:B01----:R-:W-:Y:S06]  /*1830*/  @!P2 BRA `(.L_x_19) ;  /* 0x00000000000ca947 */ /* 0x003fec0003800000 */
[----:B------:R-:W-:Y:S01]  /*1840*/  IMAD.U32 R9, RZ, RZ, UR17 ;  /* 0x00000011ff097e24 */ /* 0x000fe2000f8e00ff */
[----:B------:R-:W-:-:S07]  /*1850*/  MOV R42, 0x1870 ;  /* 0x00001870002a7802 */ /* 0x000fce0000000f00 */
[----:B------:R-:W-:Y:S05]  /*1860*/  CALL.REL.NOINC `($__internal_1_$__cuda_sm3x_div_rn_noftz_f32_slowpath) ;  /* 0x0000005c00a07944 */ /* 0x000fea0003c00000 */
.L_x_19:
[----:B------:R-:W-:Y:S05]  /*1870*/  BSYNC.RECONVERGENT B2 ;  /* 0x0000000000027941 */ /* 0x000fea0003800200 */
.L_x_18:
[----:B------:R-:W0:Y:S01]  /*1880*/  F2F.F64.F32 R14, R3 ;  /* 0x00000003000e7310 */ /* 0x000e220000201800 */
[----:B------:R-:W-:Y:S02]  /*1890*/  IMAD.MOV.U32 R18, RZ, RZ, 0x1 ;  /* 0x00000001ff127424 */ /* 0x000fe400078e00ff */
[----:B------:R-:W-:Y:S01]  /*18a0*/  FFMA R7, R0, UR18, R29 ;  /* 0x0000001200077c23 */ /* 0x000fe2000800001d */
[----:B------:R-:W-:Y:S01]  /*18b0*/  UMOV UR6, 0x9abcaf48 ;  /* 0x9abcaf4800067882 */ /* 0x000fe20000000000 */
[----:B------:R-:W-:Y:S01]  /*18c0*/  UMOV UR7, 0x3e7ad7f2 ;  /* 0x3e7ad7f200077882 */ /* 0x000fe20000000000 */
[----:B------:R1:W-:Y:S01]  /*18d0*/  STL [R1+0x18], R9 ;  /* 0x0000180901007387 */ /* 0x0003e20000100800 */
[----:B------:R-:W-:Y:S01]  /*18e0*/  BSSY.RECONVERGENT B0, `(.L_x_20) ;  /* 0x0000018000007945 */ /* 0x000fe20003800200 */
[----:B------:R-:W2:Y:S08]  /*18f0*/  I2F.F64 R12, R12 ;  /* 0x0000000c000c7312 */ /* 0x000eb00000201c00 */
[----:B0-----:R-:W0:Y:S01]  /*1900*/  MUFU.RCP64H R19, R15 ;  /* 0x0000000f00137308 */ /* 0x001e220000001800 */
[----:B--2---:R-:W-:-:S02]  /*1910*/  DMUL R16, R12, UR6 ;  /* 0x000000060c107c28 */ /* 0x004fc40008000000 */
[----:B0-----:R-:W-:-:S08]  /*1920*/  DFMA R10, -R14, R18, 1 ;  /* 0x3ff000000e0a742b */ /* 0x001fd00000000112 */
[----:B------:R-:W-:Y:S02]  /*1930*/  DFMA R42, R10, R10, R10 ;  /* 0x0000000a0a2a722b */ /* 0x000fe4000000000a */
[----:B------:R-:W0:Y:S06]  /*1940*/  F2F.F64.F32 R10, R7 ;  /* 0x00000007000a7310 */ /* 0x000e2c0000201800 */
[----:B------:R-:W-:Y:S02]  /*1950*/  DFMA R42, R18, R42, R18 ;  /* 0x0000002a122a722b */ /* 0x000fe40000000012 */
[----:B------:R-:W2:Y:S06]  /*1960*/  F2F.F64.F32 R18, UR5 ;  /* 0x0000000500127d10 */ /* 0x000eac0008201800 */
[----:B------:R-:W-:-:S02]  /*1970*/  DFMA R12, -R14, R42, 1 ;  /* 0x3ff000000e0c742b */ /* 0x000fc4000000012a */
[----:B0-----:R-:W-:-:S06]  /*1980*/  DFMA R10, R16, R14, R10 ;  /* 0x0000000e100a722b */ /* 0x001fcc000000000a */
[----:B------:R-:W-:Y:S02]  /*1990*/  DFMA R12, R42, R12, R42 ;  /* 0x0000000c2a0c722b */ /* 0x000fe4000000002a */
[----:B--2---:R-:W-:-:S08]  /*19a0*/  DADD R18, R10, -R18 ;  /* 0x000000000a127229 */ /* 0x004fd00000000812 */
[----:B------:R-:W-:Y:S02]  /*19b0*/  DMUL R10, R18, R12 ;  /* 0x0000000c120a7228 */ /* 0x000fe40000000000 */
[----:B------:R-:W-:-:S06]  /*19c0*/  FSETP.GEU.AND P2, PT, |R19|, 6.5827683646048100446e-37, PT ;  /* 0x036000001300780b */ /* 0x000fcc0003f4e200 */
[----:B------:R-:W-:-:S08]  /*19d0*/  DFMA R16, -R14, R10, R18 ;  /* 0x0000000a0e10722b */ /* 0x000fd00000000112 */
[----:B------:R-:W-:-:S10]  /*19e0*/  DFMA R10, R12, R16, R10 ;  /* 0x000000100c0a722b */ /* 0x000fd4000000000a */
[----:B------:R-:W-:-:S05]  /*19f0*/  FFMA R7, RZ, R15, R11 ;  /* 0x0000000fff077223 */ /* 0x000fca000000000b */
[----:B------:R-:W-:-:S13]  /*1a00*/  FSETP.GT.AND P1, PT, |R7|, 1.469367938527859385e-39, PT ;  /* 0x001000000700780b */ /* 0x000fda0003f24200 */
[----:B-1----:R-:W-:Y:S05]  /*1a10*/  @P1 BRA P2, `(.L_x_21) ;  /* 0x0000000000101947 */ /* 0x002fea0001000000 */
[----:B------:R-:W-:-:S07]  /*1a20*/  MOV R20, 0x1a40 ;  /* 0x00001a4000147802 */ /* 0x000fce0000000f00 */
[----:B------:R-:W-:Y:S05]  /*1a30*/  CALL.REL.NOINC `($__internal_0_$__cuda_sm20_div_rn_f64_full) ;  /* 0x0000005400b87944 */ /* 0x000fea0003c00000 */
[----:B------:R-:W-:Y:S01]  /*1a40*/  MOV R10, R44 ;  /* 0x0000002c000a7202 */ /* 0x000fe20000000f00 */
[----:B------:R-:W-:-:S07]  /*1a50*/  IMAD.MOV.U32 R11, RZ, RZ, R45 ;  /* 0x000000ffff0b7224 */ /* 0x000fce00078e002d */
.L_x_21:
[----:B------:R-:W-:Y:S05]  /*1a60*/  BSYNC.RECONVERGENT B0 ;  /* 0x0000000000007941 */ /* 0x000fea0003800200 */
.L_x_20:
[----:B------:R-:W0:Y:S01]  /*1a70*/  F2I.F64.FLOOR R7, R10 ;  /* 0x0000000a00077311 */ /* 0x000e220000305100 */
[----:B------:R-:W-:Y:S01]  /*1a80*/  FSETP.LEU.AND P2, PT, RZ, UR18, PT ;  /* 0x00000012ff007c0b */ /* 0x000fe2000bf4b000 */
[----:B------:R-:W-:Y:S01]  /*1a90*/  VIADD R12, R26, 0xffffffff ;  /* 0xffffffff1a0c7836 */ /* 0x000fe20000000000 */
[----:B------:R-:W-:Y:S01]  /*1aa0*/  BSSY.RECONVERGENT B2, `(.L_x_22) ;  /* 0x000001a000027945 */ /* 0x000fe20003800200 */
[----:B------:R-:W-:-:S04]  /*1ab0*/  FSETP.LEU.AND P6, PT, RZ, UR19, PT ;  /* 0x00000013ff007c0b */ /* 0x000fc8000bfcb000 */
[----:B------:R-:W1:Y:S01]  /*1ac0*/  MUFU.RCP R14, UR18 ;  /* 0x00000012000e7d08 */ /* 0x000e620008001000 */
[----:B0-----:R-:W-:-:S13]  /*1ad0*/  ISETP.NE.AND P1, PT, R7, R26, PT ;  /* 0x0000001a0700720c */ /* 0x001fda0003f25270 */
[----:B------:R-:W-:Y:S02]  /*1ae0*/  @!P1 SEL R7, R12, R7, !P5 ;  /* 0x000000070c079207 */ /* 0x000fe40006800000 */
[----:B------:R-:W-:Y:S02]  /*1af0*/  PLOP3.LUT P5, PT, PT, PT, PT, 0x8, 0x80 ;  /* 0x000000000080781c */ /* 0x000fe40003fae170 */
[C---:B------:R-:W-:Y:S01]  /*1b00*/  IADD3 R9, PT, PT, R7.reuse, 0x1, RZ ;  /* 0x0000000107097810 */ /* 0x040fe20007ffe0ff */
[----:B------:R-:W-:Y:S01]  /*1b10*/  @!P2 IMAD.MOV R9, RZ, RZ, R7 ;  /* 0x000000ffff09a224 */ /* 0x000fe200078e0207 */
[----:B------:R0:W-:Y:S01]  /*1b20*/  STL [R1+0x4], R7 ;  /* 0x0000040701007387 */ /* 0x0001e20000100800 */
[----:B------:R-:W-:-:S03]  /*1b30*/  ISETP.GE.AND P2, PT, R7, RZ, PT ;  /* 0x000000ff0700720c */ /* 0x000fc60003f46270 */
[----:B------:R-:W-:Y:S01]  /*1b40*/  I2FP.F32.S32 R12, R9 ;  /* 0x00000009000c7245 */ /* 0x000fe20000201400 */
[----:B------:R-:W-:-:S04]  /*1b50*/  IMAD.U32 R9, RZ, RZ, UR18 ;  /* 0x00000012ff097e24 */ /* 0x000fc8000f8e00ff */
[----:B------:R-:W-:Y:S01]  /*1b60*/  FFMA R10, R12, R3, UR5 ;  /* 0x000000050c0a7e23 */ /* 0x000fe20008000003 */
[----:B-1----:R-:W-:-:S03]  /*1b70*/  FFMA R9, R14, -R9, 1 ;  /* 0x3f8000000e097423 */ /* 0x002fc60000000809 */
[----:B------:R-:W-:Y:S01]  /*1b80*/  FADD R12, -R29, R10 ;  /* 0x0000000a1d0c7221 */ /* 0x000fe20000000100 */
[----:B------:R-:W-:Y:S01]  /*1b90*/  FFMA R14, R14, R9, R14 ;  /* 0x000000090e0e7223 */ /* 0x000fe2000000000e */
[----:B------:R-:W-:Y:S02]  /*1ba0*/  @P2 ISETP.LT.AND P5, PT, R7, R26, P0 ;  /* 0x0000001a0700220c */ /* 0x000fe400007a1270 */
[----:B------:R-:W1:Y:S01]  /*1bb0*/  FCHK P1, R12, UR18 ;  /* 0x000000120c007d02 */ /* 0x000e620008020000 */
[----:B------:R-:W-:-:S04]  /*1bc0*/  FFMA R9, R14, R12, RZ ;  /* 0x0000000c0e097223 */ /* 0x000fc800000000ff */
[----:B------:R-:W-:-:S04]  /*1bd0*/  FFMA R10, R9, -UR18, R12 ;  /* 0x80000012090a7c23 */ /* 0x000fc8000800000c */
[----:B------:R-:W-:Y:S01]  /*1be0*/  FFMA R9, R14, R10, R9 ;  /* 0x0000000a0e097223 */ /* 0x000fe20000000009 */
[----:B01----:R-:W-:Y:S06]  /*1bf0*/  @!P1 BRA `(.L_x_23) ;  /* 0x0000000000109947 */ /* 0x003fec0003800000 */
[----:B------:R-:W-:Y:S01]  /*1c00*/  MOV R10, R12 ;  /* 0x0000000c000a7202 */ /* 0x000fe20000000f00 */
[----:B------:R-:W-:Y:S01]  /*1c10*/  IMAD.U32 R9, RZ, RZ, UR18 ;  /* 0x00000012ff097e24 */ /* 0x000fe2000f8e00ff */
[----:B------:R-:W-:-:S07]  /*1c20*/  MOV R42, 0x1c40 ;  /* 0x00001c40002a7802 */ /* 0x000fce0000000f00 */
[----:B------:R-:W-:Y:S05]  /*1c30*/  CALL.REL.NOINC `($__internal_1_$__cuda_sm3x_div_rn_noftz_f32_slowpath) ;  /* 0x0000005800ac7944 */ /* 0x000fea0003c00000 */
.L_x_23:
[----:B------:R-:W-:Y:S05]  /*1c40*/  BSYNC.RECONVERGENT B2 ;  /* 0x0000000000027941 */ /* 0x000fea0003800200 */
.L_x_22:
        /* <DEDUP_REMOVED lines=14> */
[----:B------:R-:W2:Y:S01]  /*1d30*/  F2F.F64.F32 R16, UR10 ;  /* 0x0000000a00107d10 */ /* 0x000ea20008201800 */
[----:B0-----:R-:W-:-:S05]  /*1d40*/  DFMA R10, R14, R12, R10 ;  /* 0x0000000c0e0a722b */ /* 0x001fca000000000a */
[----:B------:R-:W-:-:S03]  /*1d50*/  DFMA R14, -R12, R18, 1 ;  /* 0x3ff000000c0e742b */ /* 0x000fc60000000112 */
[----:B--2---:R-:W-:-:S05]  /*1d60*/  DADD R42, R10, -R16 ;  /* 0x000000000a2a7229 */ /* 0x004fca0000000810 */
[----:B------:R-:W-:-:S08]  /*1d70*/  DFMA R14, R18, R14, R18 ;  /* 0x0000000e120e722b */ /* 0x000fd00000000012 */
[----:B------:R-:W-:Y:S01]  /*1d80*/  DMUL R10, R42, R14 ;  /* 0x0000000e2a0a7228 */ /* 0x000fe20000000000 */
[----:B------:R-:W-:-:S07]  /*1d90*/  FSETP.GEU.AND P1, PT, |R43|, 6.5827683646048100446e-37, PT ;  /* 0x036000002b00780b */ /* 0x000fce0003f2e200 */
[----:B------:R-:W-:-:S08]  /*1da0*/  DFMA R16, -R12, R10, R42 ;  /* 0x0000000a0c10722b */ /* 0x000fd0000000012a */
[----:B------:R-:W-:-:S10]  /*1db0*/  DFMA R10, R14, R16, R10 ;  /* 0x000000100e0a722b */ /* 0x000fd4000000000a */
[----:B------:R-:W-:-:S05]  /*1dc0*/  FFMA R8, RZ, R13, R11 ;  /* 0x0000000dff087223 */ /* 0x000fca000000000b */
[----:B------:R-:W-:-:S13]  /*1dd0*/  FSETP.GT.AND P0, PT, |R8|, 1.469367938527859385e-39, PT ;  /* 0x001000000800780b */ /* 0x000fda0003f04200 */
[----:B-1----:R-:W-:Y:S05]  /*1de0*/  @P0 BRA P1, `(.L_x_25) ;  /* 0x0000000000200947 */ /* 0x002fea0000800000 */
[----:B------:R-:W-:Y:S01]  /*1df0*/  MOV R18, R42 ;  /* 0x0000002a00127202 */ /* 0x000fe20000000f00 */
[----:B------:R-:W-:Y:S01]  /*1e00*/  IMAD.MOV.U32 R19, RZ, RZ, R43 ;  /* 0x000000ffff137224 */ /* 0x000fe200078e002b */
[----:B------:R-:W-:Y:S01]  /*1e10*/  MOV R15, R13 ;  /* 0x0000000d000f7202 */ /* 0x000fe20000000f00 */
[----:B------:R-:W-:Y:S01]  /*1e20*/  IMAD.MOV.U32 R14, RZ, RZ, R12 ;  /* 0x000000ffff0e7224 */ /* 0x000fe200078e000c */
[----:B------:R-:W-:-:S07]  /*1e30*/  MOV R20, 0x1e50 ;  /* 0x00001e5000147802 */ /* 0x000fce0000000f00 */
[----:B------:R-:W-:Y:S05]  /*1e40*/  CALL.REL.NOINC `($__internal_0_$__cuda_sm20_div_rn_f64_full) ;  /* 0x0000005000b47944 */ /* 0x000fea0003c00000 */
[----:B------:R-:W-:Y:S02]  /*1e50*/  IMAD.MOV.U32 R10, RZ, RZ, R44 ;  /* 0x000000ffff0a7224 */ /* 0x000fe400078e002c */
[----:B------:R-:W-:-:S07]  /*1e60*/  IMAD.MOV.U32 R11, RZ, RZ, R45 ;  /* 0x000000ffff0b7224 */ /* 0x000fce00078e002d */
.L_x_25:
[----:B------:R-:W-:Y:S05]  /*1e70*/  BSYNC.RECONVERGENT B0 ;  /* 0x0000000000007941 */ /* 0x000fea0003800200 */
.L_x_24:
[----:B------:R-:W0:Y:S01]  /*1e80*/  F2I.F64.FLOOR R8, R10 ;  /* 0x0000000a00087311 */ /* 0x000e220000305100 */
[----:B------:R-:W-:Y:S01]  /*1e90*/  FSETP.LEU.AND P1, PT, RZ, UR19, PT ;  /* 0x00000013ff007c0b */ /* 0x000fe2000bf2b000 */
[----:B------:R-:W-:Y:S01]  /*1ea0*/  BSSY.RECONVERGENT B2, `(.L_x_26) ;  /* 0x000001a000027945 */ /* 0x000fe20003800200 */
[----:B------:R-:W-:Y:S02]  /*1eb0*/  IADD3 R9, PT, PT, R25, -0x1, RZ ;  /* 0xffffffff19097810 */ /* 0x000fe40007ffe0ff */
[----:B------:R-:W-:-:S03]  /*1ec0*/  MOV R13, UR19 ;  /* 0x00000013000d7c02 */ /* 0x000fc60008000f00 */
[----:B------:R-:W1:Y:S01]  /*1ed0*/  MUFU.RCP R14, UR19 ;  /* 0x00000013000e7d08 */ /* 0x000e620008001000 */
[----:B0-----:R-:W-:-:S13]  /*1ee0*/  ISETP.NE.AND P0, PT, R8, R25, PT ;  /* 0x000000190800720c */ /* 0x001fda0003f05270 */
[----:B------:R-:W-:Y:S02]  /*1ef0*/  @!P0 SEL R8, R9, R8, !P6 ;  /* 0x0000000809088207 */ /* 0x000fe40007000000 */
[----:B------:R-:W-:Y:S02]  /*1f00*/  PLOP3.LUT P0, PT, PT, PT, PT, 0x8, 0x80 ;  /* 0x000000000080781c */ /* 0x000fe40003f0e170 */
[C---:B------:R-:W-:Y:S01]  /*1f10*/  ISETP.GE.AND P2, PT, R8.reuse, RZ, PT ;  /* 0x000000ff0800720c */ /* 0x040fe20003f46270 */
[----:B------:R-:W-:Y:S01]  /*1f20*/  VIADD R9, R8, 0x1 ;  /* 0x0000000108097836 */ /* 0x000fe20000000000 */
[----:B------:R0:W-:Y:S01]  /*1f30*/  STL [R1+0x8], R8 ;  /* 0x0000080801007387 */ /* 0x0001e20000100800 */
[----:B------:R-:W-:-:S05]  /*1f40*/  @!P1 IMAD.MOV R9, RZ, RZ, R8 ;  /* 0x000000ffff099224 */ /* 0x000fca00078e0208 */
[----:B------:R-:W-:-:S05]  /*1f50*/  I2FP.F32.S32 R9, R9 ;  /* 0x0000000900097245 */ /* 0x000fca0000201400 */
[----:B------:R-:W-:Y:S01]  /*1f60*/  FFMA R10, R9, R4, UR10 ;  /* 0x0000000a090a7e23 */ /* 0x000fe20008000004 */
[----:B-1----:R-:W-:Y:S01]  /*1f70*/  FFMA R9, R14, -R13, 1 ;  /* 0x3f8000000e097423 */ /* 0x002fe2000000080d */
[----:B------:R-:W-:Y:S02]  /*1f80*/  @P2 ISETP.LT.AND P0, PT, R8, R25, P5 ;  /* 0x000000190800220c */ /* 0x000fe40002f01270 */
[----:B------:R-:W-:Y:S01]  /*1f90*/  FADD R12, -R27, R10 ;  /* 0x0000000a1b0c7221 */ /* 0x000fe20000000100 */
[----:B------:R-:W-:-:S03]  /*1fa0*/  FFMA R14, R14, R9, R14 ;  /* 0x000000090e0e7223 */ /* 0x000fc6000000000e */
[----:B------:R-:W1:Y:S01]  /*1fb0*/  FCHK P1, R12, UR19 ;  /* 0x000000130c007d02 */ /* 0x000e620008020000 */
[----:B------:R-:W-:-:S04]  /*1fc0*/  FFMA R9, R14, R12, RZ ;  /* 0x0000000c0e097223 */ /* 0x000fc800000000ff */
[----:B------:R-:W-:-:S04]  /*1fd0*/  FFMA R10, R9, -UR19, R12 ;  /* 0x80000013090a7c23 */ /* 0x000fc8000800000c */
[----:B------:R-:W-:Y:S01]  /*1fe0*/  FFMA R9, R14, R10, R9 ;  /* 0x0000000a0e097223 */ /* 0x000fe20000000009 */
[----:B01----:R-:W-:Y:S06]  /*1ff0*/  @!P1 BRA `(.L_x_27) ;  /* 0x0000000000109947 */ /* 0x003fec0003800000 */
[----:B------:R-:W-:Y:S01]  /*2000*/  IMAD.MOV.U32 R10, RZ, RZ, R12 ;  /* 0x000000ffff0a7224 */ /* 0x000fe200078e000c */
[----:B------:R-:W-:Y:S01]  /*2010*/  MOV R42, 0x2040 ;  /* 0x00002040002a7802 */ /* 0x000fe20000000f00 */
[----:B------:R-:W-:-:S07]  /*2020*/  IMAD.U32 R9, RZ, RZ, UR19 ;  /* 0x00000013ff097e24 */ /* 0x000fce000f8e00ff */
[----:B------:R-:W-:Y:S05]  /*2030*/  CALL.REL.NOINC `($__internal_1_$__cuda_sm3x_div_rn_noftz_f32_slowpath) ;  /* 0x0000005400ac7944 */ /* 0x000fea0003c00000 */
.L_x_27:
[----:B------:R-:W-:Y:S05]  /*2040*/  BSYNC.RECONVERGENT B2 ;  /* 0x0000000000027941 */ /* 0x000fea0003800200 */
.L_x_26:
[----:B------:R0:W-:Y:S01]  /*2050*/  STL [R1+0x20], R9 ;  /* 0x0000200901007387 */ /* 0x0001e20000100800 */
[----:B------:R-:W-:Y:S04]  /*2060*/  BSSY.RECONVERGENT B2, `(.L_x_28) ;  /* 0x0000500000027945 */ /* 0x000fe80003800200 */
[----:B------:R-:W-:Y:S05]  /*2070*/  @!P0 BRA `(.L_x_29) ;  /* 0x0000004c00f88947 */ /* 0x000fea0003800000 */
[C---:B------:R-:W-:Y:S02]  /*2080*/  ISETP.GE.AND P0, PT, R6.reuse, R5, PT ;  /* 0x000000050600720c */ /* 0x040fe40003f06270 */
[----:B------:R-:W-:-:S04]  /*2090*/  LOP3.LUT R8, R6, R7, RZ, 0xfc, !PT ;  /* 0x0000000706087212 */ /* 0x000fc800078efcff */
[----:B------:R-:W-:-:S13]  /*20a0*/  ISETP.LT.OR P0, PT, R8, RZ, P0 ;  /* 0x000000ff0800720c */ /* 0x000fda0000701670 */
[----:B------:R-:W-:Y:S05]  /*20b0*/  @P0 BRA `(.L_x_29) ;  /* 0x0000004c00e80947 */ /* 0x000fea0003800000 */
[----:B------:R-:W-:Y:S01]  /*20c0*/  FMUL R8, |R2|, 8388608 ;  /* 0x4b00000002087820 */ /* 0x000fe20000400200 */
[C---:B0-----:R-:W-:Y:S01]  /*20d0*/  FMUL R9, |R3|.reuse, 8388608 ;  /* 0x4b00000003097820 */ /* 0x041fe20000400200 */
[----:B------:R-:W-:Y:S01]  /*20e0*/  FMUL R10, |R4|, 8388608 ;  /* 0x4b000000040a7820 */ /* 0x000fe20000400200 */
[----:B------:R-:W-:Y:S01]  /*20f0*/  FADD R14, |R2|, -RZ ;  /* 0x800000ff020e7221 */ /* 0x000fe20000000200 */
[----:B------:R-:W-:Y:S01]  /*2100*/  FADD R13, |R3|, -RZ ;  /* 0x800000ff030d7221 */ /* 0x000fe20000000200 */
[----:B------:R-:W-:Y:S01]  /*2110*/  LOP3.LUT R8, R8, 0x7fffff, RZ, 0xc0, !PT ;  /* 0x007fffff08087812 */ /* 0x000fe200078ec0ff */
[----:B------:R-:W-:Y:S01]  /*2120*/  FADD R12, |R4|, -RZ ;  /* 0x800000ff040c7221 */ /* 0x000fe20000000200 */
[----:B------:R-:W-:Y:S02]  /*2130*/  LOP3.LUT R9, R9, 0x7fffff, RZ, 0xc0, !PT ;  /* 0x007fffff09097812 */ /* 0x000fe400078ec0ff */
[----:B------:R-:W-:Y:S02]  /*2140*/  LOP3.LUT R10, R10, 0x7fffff, RZ, 0xc0, !PT ;  /* 0x007fffff0a0a7812 */ /* 0x000fe400078ec0ff */
[----:B------:R-:W-:-:S02]  /*2150*/  LOP3.LUT R20, R8, 0x3f800000, RZ, 0xfc, !PT ;  /* 0x3f80000008147812 */ /* 0x000fc400078efcff */
[----:B------:R-:W-:Y:S02]  /*2160*/  LOP3.LUT R18, R9, 0x3f800000, RZ, 0xfc, !PT ;  /* 0x3f80000009127812 */ /* 0x000fe400078efcff */
[----:B------:R-:W-:Y:S01]  /*2170*/  LOP3.LUT R16, R10, 0x3f800000, RZ, 0xfc, !PT ;  /* 0x3f8000000a107812 */ /* 0x000fe200078efcff */
[----:B------:R0:W1:Y:S08]  /*2180*/  MUFU.RCP R19, R20 ;  /* 0x0000001400137308 */ /* 0x0000700000001000 */
[----:B------:R0:W2:Y:S08]  /*2190*/  MUFU.RCP R17, R18 ;  /* 0x0000001200117308 */ /* 0x0000b00000001000 */
[----:B------:R0:W3:Y:S02]  /*21a0*/  MUFU.RCP R15, R16 ;  /* 0x00000010000f7308 */ /* 0x0000e40000001000 */
.L_x_182:
[----:B----4-:R-:W4:Y:S02]  /*21b0*/  LDL R11, [R1+0x8] ;  /* 0x00000800010b7983 */ /* 0x010f240000100800 */
[----:B----4-:R-:W-:-:S04]  /*21c0*/  ISETP.GE.AND P0, PT, R11, R25, PT ;  /* 0x000000190b00720c */ /* 0x010fc80003f06270 */
[----:B------:R-:W-:-:S04]  /*21d0*/  ISETP.GE.OR P0, PT, R7, R26, P0 ;  /* 0x0000001a0700720c */ /* 0x000fc80000706670 */
[----:B------:R-:W-:-:S13]  /*21e0*/  ISETP.LT.OR P0, PT, R11, RZ, P0 ;  /* 0x000000ff0b00720c */ /* 0x000fda0000701670 */
[----:B------:R-:W-:Y:S05]  /*21f0*/  @P0 BRA `(.L_x_29) ;  /* 0x0000004c00980947 */ /* 0x000fea0003800000 */
[----:B------:R-:W4:Y:S04]  /*2200*/  LDL.64 R42, [R1+0x18] ;  /* 0x00001800012a7983 */ /* 0x000f280000100a00 */
[----:B------:R-:W2:Y:S01]  /*2210*/  LDL R8, [R1+0x20] ;  /* 0x0000200001087983 */ /* 0x000ea20000100800 */
[----:B------:R-:W-:-:S05]  /*2220*/  IMAD R6, R26, R6, R6 ;  /* 0x000000061a067224 */ /* 0x000fca00078e0206 */
[----:B------:R-:W-:Y:S02]  /*2230*/  IADD3 R6, PT, PT, R6, R7, RZ ;  /* 0x0000000706067210 */ /* 0x000fe40007ffe0ff */
[----:B----4-:R-:W-:-:S13]  /*2240*/  FSETP.GEU.AND P0, PT, R42, R43, PT ;  /* 0x0000002b2a00720b */ /* 0x010fda0003f0e000 */
[-C--:B--2---:R-:W-:Y:S01]  /*2250*/  @!P0 FSETP.GEU.AND P1, PT, R42, R8.reuse, PT ;  /* 0x000000082a00820b */ /* 0x084fe20003f2e000 */
[----:B------:R-:W-:Y:S01]  /*2260*/  @P0 IMAD.MOV.U32 R10, RZ, RZ, 0x1 ;  /* 0x00000001ff0a0424 */ /* 0x000fe200078e00ff */
[----:B------:R-:W-:Y:S01]  /*2270*/  @P0 FSETP.GEU.AND P2, PT, R43, R8, PT ;  /* 0x000000082b00020b */ /* 0x000fe20003f4e000 */
[--C-:B------:R-:W-:Y:S01]  /*2280*/  IMAD.IADD R8, R26, 0x1, R6.reuse ;  /* 0x000000011a087824 */ /* 0x100fe200078e0206 */
[----:B------:R-:W-:Y:S01]  /*2290*/  @!P0 SEL R9, RZ, 0x2, !P1 ;  /* 0x00000002ff098807 */ /* 0x000fe20004800000 */
[C---:B------:R-:W-:Y:S01]  /*22a0*/  IMAD R6, R25.reuse, R6, R6 ;  /* 0x0000000619067224 */ /* 0x040fe200078e0206 */
[----:B------:R-:W-:Y:S01]  /*22b0*/  @P0 SEL R9, R10, 0x2, !P2 ;  /* 0x000000020a090807 */ /* 0x000fe20005000000 */
[----:B------:R-:W-:-:S03]  /*22c0*/  IMAD R7, R25, R8, R25 ;  /* 0x0000000819077224 */ /* 0x000fc600078e0219 */
[C---:B------:R-:W-:Y:S02]  /*22d0*/  IADD3 R49, PT, PT, R11.reuse, R6, RZ ;  /* 0x000000060b317210 */ /* 0x040fe40007ffe0ff */
[----:B------:R-:W-:Y:S01]  /*22e0*/  IADD3 R7, PT, PT, R11, R8, R7 ;  /* 0x000000080b077210 */ /* 0x000fe20007ffe007 */
[----:B------:R-:W-:Y:S02]  /*22f0*/  IMAD.SHL.U32 R8, R9, 0x4, RZ ;  /* 0x0000000409087824 */ /* 0x000fe400078e00ff */
[----:B------:R-:W-:-:S03]  /*2300*/  IMAD.WIDE R48, R49, 0x4, R32 ;  /* 0x0000000431307825 */ /* 0x000fc600078e0220 */
[----:B------:R-:W-:Y:S01]  /*2310*/  IADD3 R11, PT, PT, R1, R8, RZ ;  /* 0x00000008010b7210 */ /* 0x000fe20007ffe0ff */
[----:B------:R-:W-:Y:S01]  /*2320*/  VIADD R7, R7, 0x1 ;  /* 0x0000000107077836 */ /* 0x000fe20000000000 */
[----:B------:R-:W2:Y:S01]  /*2330*/  F2F.F64.F32 R66, R21 ;  /* 0x0000001500427310 */ /* 0x000ea20000201800 */
[----:B------:R-:W-:Y:S01]  /*2340*/  IMAD.MOV.U32 R10, RZ, RZ, RZ ;  /* 0x000000ffff0a7224 */ /* 0x000fe200078e00ff */
[----:B------:R-:W5:Y:S01]  /*2350*/  LDG.E R6, desc[UR20][R48.64] ;  /* 0x0000001430067981 */ /* 0x000f62000c1e1900 */
[----:B------:R-:W-:-:S03]  /*2360*/  IMAD.WIDE R44, R7, 0x4, R32 ;  /* 0x00000004072c7825 */ /* 0x000fc600078e0220 */
[----:B------:R-:W4:Y:S01]  /*2370*/  LDL R11, [R11+0x18] ;  /* 0x000018000b0b7983 */ /* 0x000f220000100800 */
[----:B------:R-:W-:-:S03]  /*2380*/  IMAD.WIDE R46, R25, 0x4, R48 ;  /* 0x00000004192e7825 */ /* 0x000fc600078e0230 */
[----:B------:R-:W5:Y:S01]  /*2390*/  LDG.E R53, desc[UR20][R44.64] ;  /* 0x000000142c357981 */ /* 0x000f62000c1e1900 */
[----:B------:R-:W-:-:S03]  /*23a0*/  IMAD.WIDE R42, R25, 0x4, R44 ;  /* 0x00000004192a7825 */ /* 0x000fc600078e022c */
[----:B------:R-:W5:Y:S04]  /*23b0*/  LDG.E R55, desc[UR20][R46.64+0x4] ;  /* 0x000004142e377981 */ /* 0x000f68000c1e1900 */
[----:B------:R-:W5:Y:S04]  /*23c0*/  LDG.E R54, desc[UR20][R46.64+0x8] ;  /* 0x000008142e367981 */ /* 0x000f68000c1e1900 */
[----:B------:R-:W5:Y:S04]  /*23d0*/  LDG.E R52, desc[UR20][R44.64+0x4] ;  /* 0x000004142c347981 */ /* 0x000f68000c1e1900 */
[----:B------:R-:W5:Y:S04]  /*23e0*/  LDG.E R51, desc[UR20][R42.64+0x4] ;  /* 0x000004142a337981 */ /* 0x000f68000c1e1900 */
[----:B------:R-:W5:Y:S01]  /*23f0*/  LDG.E R50, desc[UR20][R42.64+0x8] ;  /* 0x000008142a327981 */ /* 0x000f62000c1e1900 */
[----:B--2---:R-:W-:-:S03]  /*2400*/  DADD R66, -R66, 1 ;  /* 0x3ff0000042427429 */ /* 0x004fc60000000100 */
[----:B------:R2:W5:Y:S02]  /*2410*/  LDG.E R56, desc[UR20][R48.64+0x4] ;  /* 0x0000041430387981 */ /* 0x000564000c1e1900 */
[----:B--2---:R-:W-:Y:S01]  /*2420*/  SHF.L.U64.HI R49, R9, 0x2, R10 ;  /* 0x0000000209317819 */ /* 0x004fe2000001020a */
[----:B------:R-:W-:Y:S02]  /*2430*/  IMAD.MOV.U32 R48, RZ, RZ, RZ ;  /* 0x000000ffff307224 */ /* 0x000fe400078e00ff */
[----:B----4-:R-:W-:-:S04]  /*2440*/  FADD R7, R11, -R0 ;  /* 0x800000000b077221 */ /* 0x010fc80000000000 */
[----:B------:R-:W-:-:S07]  /*2450*/  FMUL R7, R7, 0.25 ;  /* 0x3e80000007077820 */ /* 0x000fce0000400000 */
.L_x_179:
[----:B------:R-:W-:Y:S01]  /*2460*/  I2FP.F32.U32 R62, R48 ;  /* 0x00000030003e7245 */ /* 0x000fe20000201000 */
[----:B------:R-:W-:Y:S01]  /*2470*/  BSSY.RECONVERGENT B0, `(.L_x_30) ;  /* 0x0000044000007945 */ /* 0x000fe20003800200 */
[----:B------:R-:W-:-:S03]  /*2480*/  IADD3 R48, PT, PT, R48, 0x1, RZ ;  /* 0x0000000130307810 */ /* 0x000fc60007ffe0ff */
[----:B------:R-:W-:Y:S01]  /*2490*/  FFMA R62, R7, R62, R0 ;  /* 0x0000003e073e7223 */ /* 0x000fe20000000000 */
[----:B------:R-:W-:-:S03]  /*24a0*/  ISETP.NE.AND P0, PT, R48, 0x4, PT ;  /* 0x000000043000780c */ /* 0x000fc60003f05270 */
[----:B------:R-:W-:-:S04]  /*24b0*/  FFMA R57, R62, UR17, R28 ;  /* 0x000000113e397c23 */ /* 0x000fc8000800001c */
[C---:B------:R-:W-:Y:S01]  /*24c0*/  FADD R59, |R57|.reuse, -RZ ;  /* 0x800000ff393b7221 */ /* 0x040fe20000000200 */
[----:B------:R-:W-:-:S03]  /*24d0*/  FSETP.GEU.AND P5, PT, |R57|, |R2|, PT ;  /* 0x400000023900720b */ /* 0x000fc60003fae200 */
[----:B------:R-:W-:-:S10]  /*24e0*/  IMAD.MOV.U32 R10, RZ, RZ, R59 ;  /* 0x000000ffff0a7224 */ /* 0x000fd400078e003b */
[----:B--2-4-:R-:W-:Y:S05]  /*24f0*/  @!P5 BRA `(.L_x_31) ;  /* 0x0000000000ecd947 */ /* 0x014fea0003800000 */
[----:B------:R-:W-:-:S05]  /*2500*/  FMUL R42, |R2|, 8388608 ;  /* 0x4b000000022a7820 */ /* 0x000fca0000400200 */
[----:B------:R-:W-:-:S13]  /*2510*/  FSETP.GTU.AND P1, PT, R59, R42, PT ;  /* 0x0000002a3b00720b */ /* 0x000fda0003f2c000 */
[----:B------:R-:W-:Y:S05]  /*2520*/  @P1 BRA `(.L_x_32) ;  /* 0x0000000000741947 */ /* 0x000fea0003800000 */
[C---:B------:R-:W-:Y:S01]  /*2530*/  FMUL R9, |R2|.reuse, 16777216 ;  /* 0x4b80000002097820 */ /* 0x040fe20000400200 */
[----:B------:R-:W-:Y:S01]  /*2540*/  FSETP.GEU.AND P1, PT, |R2|, 1.175494350822287508e-38, PT ;  /* 0x008000000200780b */ /* 0x000fe20003f2e200 */
[----:B------:R-:W-:Y:S01]  /*2550*/  FMUL R10, R59, 16777216 ;  /* 0x4b8000003b0a7820 */ /* 0x000fe20000400000 */
[----:B------:R-:W-:Y:S02]  /*2560*/  BSSY.RECONVERGENT B1, `(.L_x_33) ;  /* 0x0000017000017945 */ /* 0x000fe40003800200 */
[----:B------:R-:W-:Y:S02]  /*2570*/  FSEL R9, R9, |R2|, !P1 ;  /* 0x4000000209097208 */ /* 0x000fe40004800000 */
[----:B------:R-:W-:-:S04]  /*2580*/  FSEL R10, R10, R59, !P1 ;  /* 0x0000003b0a0a7208 */ /* 0x000fc80004800000 */
[----:B------:R-:W2:Y:S02]  /*2590*/  MUFU.RCP R9, R9 ;  /* 0x0000000900097308 */ /* 0x000ea40000001000 */
[----:B--2---:R-:W-:-:S06]  /*25a0*/  FMUL R10, R9, R10 ;  /* 0x0000000a090a7220 */ /* 0x004fcc0000400000 */
[----:B------:R-:W2:Y:S02]  /*25b0*/  FRND.TRUNC R10, R10 ;  /* 0x0000000a000a7307 */ /* 0x000ea4000020d000 */
[----:B--2---:R-:W-:-:S05]  /*25c0*/  FFMA R43, R10, -|R2|, R59 ;  /* 0xc00000020a2b7223 */ /* 0x004fca000000003b */
[----:B------:R-:W-:-:S13]  /*25d0*/  ISETP.GE.U32.AND P1, PT, R43, R14, PT ;  /* 0x0000000e2b00720c */ /* 0x000fda0003f26070 */
[----:B------:R-:W-:Y:S05]  /*25e0*/  @!P1 BRA `(.L_x_34) ;  /* 0x0000000000389947 */ /* 0x000fea0003800000 */
[----:B------:R-:W-:-:S04]  /*25f0*/  ISETP.GE.U32.AND P1, PT, R43, -0x7fffffff, PT ;  /* 0x800000012b00780c */ /* 0x000fc80003f26070 */
[----:B------:R-:W-:-:S09]  /*2600*/  FSETP.GEU.OR P2, PT, R43, -|R2|, !P1 ;  /* 0xc00000022b00720b */ /* 0x000fd20004f4e400 */
[----:B------:R-:W-:-:S04]  /*2610*/  @P1 FADD R9, R10, -1 ;  /* 0xbf8000000a091421 */ /* 0x000fc80000000000 */
[----:B------:R-:W-:-:S04]  /*2620*/  @!P2 FADD R9, R9, -1 ;  /* 0xbf8000000909a421 */ /* 0x000fc80000000000 */
[----:B------:R-:W-:Y:S01]  /*2630*/  @P1 IMAD.MOV.U32 R10, RZ, RZ, R9 ;  /* 0x000000ffff0a1224 */ /* 0x000fe200078e0009 */
[----:B------:R-:W-:Y:S06]  /*2640*/  @P1 BRA `(.L_x_34) ;  /* 0x0000000000201947 */ /* 0x000fec0003800000 */
[----:B------:R-:W-:Y:S01]  /*2650*/  FADD R9, |R2|, |R2| ;  /* 0x4000000202097221 */ /* 0x000fe20000000200 */
[----:B------:R-:W-:-:S04]  /*2660*/  FADD R10, R10, 1 ;  /* 0x3f8000000a0a7421 */ /* 0x000fc80000000000 */
[----:B------:R-:W-:-:S13]  /*2670*/  FSETP.GE.AND P1, PT, R43, R9, PT ;  /* 0x000000092b00720b */ /* 0x000fda0003f26000 */
[----:B------:R-:W-:-:S05]  /*2680*/  @P1 FFMA R9, |R2|, -3, R43 ;  /* 0xc040000002091823 */ /* 0x000fca000000022b */
[----:B------:R-:W-:Y:S01]  /*2690*/  FSETP.GE.AND P2, PT, R9, RZ, P1 ;  /* 0x000000ff0900720b */ /* 0x000fe20000f46000 */
[----:B------:R-:W-:-:S12]  /*26a0*/  @P1 FADD R9, R10, 1 ;  /* 0x3f8000000a091421 */ /* 0x000fd80000000000 */
[----:B------:R-:W-:-:S05]  /*26b0*/  @P2 FADD R9, R9, 1 ;  /* 0x3f80000009092421 */ /* 0x000fca0000000000 */
[----:B------:R-:W-:-:S07]  /*26c0*/  @P1 MOV R10, R9 ;  /* 0x00000009000a1202 */ /* 0x000fce0000000f00 */
.L_x_34:
[----:B------:R-:W-:Y:S05]  /*26d0*/  BSYNC.RECONVERGENT B1 ;  /* 0x0000000000017941 */ /* 0x000fea0003800200 */
.L_x_33:
[----:B------:R-:W-:Y:S01]  /*26e0*/  FFMA R10, R10, -|R2|, R59 ;  /* 0xc00000020a0a7223 */ /* 0x000fe2000000003b */
[----:B------:R-:W-:Y:S06]  /*26f0*/  BRA `(.L_x_31) ;  /* 0x00000000006c7947 */ /* 0x000fec0003800000 */
.L_x_32:
[----:B------:R-:W-:Y:S01]  /*2700*/  LOP3.LUT R42, R42, 0xff800000, RZ, 0xc0, !PT ;  /* 0xff8000002a2a7812 */ /* 0x000fe200078ec0ff */
[----:B------:R-:W-:Y:S01]  /*2710*/  BSSY.RECONVERGENT B1, `(.L_x_35) ;  /* 0x0000017000017945 */ /* 0x000fe20003800200 */
[C---:B------:R-:W-:Y:S02]  /*2720*/  ISETP.GT.U32.AND P1, PT, R59.reuse, 0x7f7fffff, PT ;  /* 0x7f7fffff3b00780c */ /* 0x040fe40003f24070 */
[C---:B------:R-:W-:Y:S02]  /*2730*/  IADD3 R10, PT, PT, R59.reuse, 0xb800000, -R42 ;  /* 0x0b8000003b0a7810 */ /* 0x040fe40007ffe82a */
[----:B------:R-:W-:Y:S02]  /*2740*/  LOP3.LUT R9, R59, 0x7fffff, RZ, 0xc0, !PT ;  /* 0x007fffff3b097812 */ /* 0x000fe400078ec0ff */
[----:B------:R-:W-:Y:S02]  /*2750*/  LOP3.LUT P2, R10, R10, 0xff800000, RZ, 0xc0, !PT ;  /* 0xff8000000a0a7812 */ /* 0x000fe4000784c0ff */
[----:B------:R-:W-:-:S02]  /*2760*/  FSETP.GT.AND P3, PT, |R2|, RZ, PT ;  /* 0x000000ff0200720b */ /* 0x000fc40003f64200 */
[----:B------:R-:W-:Y:S02]  /*2770*/  FSEL R42, R42, +QNAN , !P1 ;  /* 0x7fffffff2a2a7808 */ /* 0x000fe40004800000 */
[----:B------:R-:W-:Y:S02]  /*2780*/  LOP3.LUT R9, R9, 0x3f800000, RZ, 0xfc, !PT ;  /* 0x3f80000009097812 */ /* 0x000fe400078efcff */
[----:B------:R-:W-:-:S05]  /*2790*/  FSEL R45, R42, +QNAN , P3 ;  /* 0x7fffffff2a2d7808 */ /* 0x000fca0001800000 */
[----:B------:R-:W-:Y:S05]  /*27a0*/  @!P2 BRA `(.L_x_36) ;  /* 0x000000000034a947 */ /* 0x000fea0003800000 */
.L_x_37:
[----:B------:R-:W-:-:S05]  /*27b0*/  VIMNMX.U32 R42, PT, PT, R10, 0xb800000, PT ;  /* 0x0b8000000a2a7848 */ /* 0x000fca0003fe0000 */
[----:B------:R-:W-:Y:S02]  /*27c0*/  IMAD.IADD R9, R42, 0x1, R9 ;  /* 0x000000012a097824 */ /* 0x000fe400078e0209 */
[----:B------:R-:W-:Y:S02]  /*27d0*/  IMAD.IADD R10, R10, 0x1, -R42 ;  /* 0x000000010a0a7824 */ /* 0x000fe400078e0a2a */
[----:B-1----:R-:W-:-:S03]  /*27e0*/  FMUL R44, R19, R9 ;  /* 0x00000009132c7220 */ /* 0x002fc60000400000 */
[----:B------:R-:W-:Y:S01]  /*27f0*/  ISETP.NE.AND P2, PT, R10, RZ, PT ;  /* 0x000000ff0a00720c */ /* 0x000fe20003f45270 */
[----:B------:R-:W-:-:S04]  /*2800*/  FFMA R43, -R20, R44, R9 ;  /* 0x0000002c142b7223 */ /* 0x000fc80000000109 */
[----:B------:R-:W-:-:S04]  /*2810*/  FFMA R44, R19, R43, R44 ;  /* 0x0000002b132c7223 */ /* 0x000fc8000000002c */
[----:B------:R-:W-:-:S04]  /*2820*/  FFMA R43, -R20, R44, R9 ;  /* 0x0000002c142b7223 */ /* 0x000fc80000000109 */
[----:B------:R-:W-:-:S06]  /*2830*/  FFMA.RZ R43, R19, R43, R44 ;  /* 0x0000002b132b7223 */ /* 0x000fcc000000c02c */
[----:B------:R-:W1:Y:S02]  /*2840*/  FRND.TRUNC R43, R43 ;  /* 0x0000002b002b7307 */ /* 0x000e64000020d000 */
[----:B-1----:R-:W-:-:S05]  /*2850*/  FFMA R9, -R20, R43, R9 ;  /* 0x0000002b14097223 */ /* 0x002fca0000000109 */
[----:B------:R-:W-:-:S13]  /*2860*/  ISETP.NE.AND P1, PT, R9, RZ, PT ;  /* 0x000000ff0900720c */ /* 0x000fda0003f25270 */
[----:B------:R-:W-:Y:S05]  /*2870*/  @P1 BRA P2, `(.L_x_37) ;  /* 0xfffffffc00cc1947 */ /* 0x000fea000103ffff */
.L_x_36:
[----:B------:R-:W-:Y:S05]  /*2880*/  BSYNC.RECONVERGENT B1 ;  /* 0x0000000000017941 */ /* 0x000fea0003800200 */
.L_x_35:
[----:B------:R-:W-:-:S04]  /*2890*/  FMUL R10, R9, 1.1920928955078125e-07 ;  /* 0x34000000090a7820 */ /* 0x000fc80000400000 */
[----:B------:R-:W-:-:S07]  /*28a0*/  FMUL R10, R45, R10 ;  /* 0x0000000a2d0a7220 */ /* 0x000fce0000400000 */
.L_x_31:
[----:B------:R-:W-:Y:S05]  /*28b0*/  BSYNC.RECONVERGENT B0 ;  /* 0x0000000000007941 */ /* 0x000fea0003800200 */
.L_x_30:
[----:B------:R-:W2:Y:S01]  /*28c0*/  MUFU.RCP R43, R2 ;  /* 0x00000002002b7308 */ /* 0x000ea20000001000 */
[C---:B------:R-:W-:Y:S01]  /*28d0*/  FSETP.NAN.AND P1, PT, |R10|.reuse, |R10|, PT ;  /* 0x4000000a0a00720b */ /* 0x040fe20003f28200 */
[----:B------:R-:W-:Y:S01]  /*28e0*/  BSSY.RECONVERGENT B3, `(.L_x_38) ;  /* 0x000000d000037945 */ /* 0x000fe20003800200 */
[----:B------:R-:W-:-:S04]  /*28f0*/  LOP3.LUT R9, R10, 0x80000000, R57, 0xb8, !PT ;  /* 0x800000000a097812 */ /* 0x000fc800078eb839 */
[----:B------:R-:W-:-:S06]  /*2900*/  FSEL R10, R10, R9, P1 ;  /* 0x000000090a0a7208 */ /* 0x000fcc0000800000 */
[----:B------:R-:W4:Y:S01]  /*2910*/  FCHK P1, R10, R2 ;  /* 0x000000020a007302 */ /* 0x000f220000020000 */
[----:B--2---:R-:W-:-:S04]  /*2920*/  FFMA R42, R43, -R2, 1 ;  /* 0x3f8000002b2a7423 */ /* 0x004fc80000000802 */
[----:B------:R-:W-:-:S04]  /*2930*/  FFMA R43, R43, R42, R43 ;  /* 0x0000002a2b2b7223 */ /* 0x000fc8000000002b */
[----:B------:R-:W-:-:S04]  /*2940*/  FFMA R9, R10, R43, RZ ;  /* 0x0000002b0a097223 */ /* 0x000fc800000000ff */
[----:B------:R-:W-:-:S04]  /*2950*/  FFMA R42, R9, -R2, R10 ;  /* 0x80000002092a7223 */ /* 0x000fc8000000000a */
[----:B------:R-:W-:Y:S01]  /*2960*/  FFMA R9, R43, R42, R9 ;  /* 0x0000002a2b097223 */ /* 0x000fe20000000009 */
[----:B----4-:R-:W-:Y:S06]  /*2970*/  @!P1 BRA `(.L_x_39) ;  /* 0x00000000000c9947 */ /* 0x010fec0003800000 */
[----:B------:R-:W-:Y:S02]  /*2980*/  MOV R9, R2 ;  /* 0x0000000200097202 */ /* 0x000fe40000000f00 */
[----:B------:R-:W-:-:S07]  /*2990*/  MOV R42, 0x29b0 ;  /* 0x000029b0002a7802 */ /* 0x000fce0000000f00 */
[----:B01-3-5:R-:W-:Y:S05]  /*29a0*/  CALL.REL.NOINC `($__internal_1_$__cuda_sm3x_div_rn_noftz_f32_slowpath) ;  /* 0x0000004c00507944 */ /* 0x02bfea0003c00000 */
.L_x_39:
[----:B------:R-:W-:Y:S05]  /*29b0*/  BSYNC.RECONVERGENT B3 ;  /* 0x0000000000037941 */ /* 0x000fea0003800200 */
.L_x_38:
[----:B------:R-:W-:Y:S01]  /*29c0*/  FSETP.GEU.AND P1, PT, R9, 1, PT ;  /* 0x3f8000000900780b */ /* 0x000fe20003f2e000 */
[----:B------:R-:W-:Y:S04]  /*29d0*/  BSSY.RECONVERGENT B3, `(.L_x_40) ;  /* 0x0000106000037945 */ /* 0x000fe80003800200 */
[----:B------:R-:W-:Y:S08]  /*29e0*/  BSSY.RELIABLE B4, `(.L_x_41) ;  /* 0x0000059000047945 */ /* 0x000ff00003800100 */
[----:B------:R-:W-:Y:S05]  /*29f0*/  @P1 BRA `(.L_x_42) ;  /* 0x00000004005c1947 */ /* 0x000fea0003800000 */
[----:B------:R-:W-:Y:S01]  /*2a00*/  BSSY.RECONVERGENT B0, `(.L_x_43) ;  /* 0x0000040000007945 */ /* 0x000fe20003800200 */
[----:B------:R-:W-:-:S03]  /*2a10*/  IMAD.MOV.U32 R10, RZ, RZ, R59 ;  /* 0x000000ffff0a7224 */ /* 0x000fc600078e003b */
[----:B------:R-:W-:Y:S05]  /*2a20*/  @!P5 BRA `(.L_x_44) ;  /* 0x0000000000f4d947 */ /* 0x000fea0003800000 */
        /* <DEDUP_REMOVED lines=29> */
.L_x_47:
[----:B------:R-:W-:Y:S05]  /*2c00*/  BSYNC.RECONVERGENT B1 ;  /* 0x0000000000017941 */ /* 0x000fea0003800200 */
.L_x_46:
[----:B------:R-:W-:Y:S01]  /*2c10*/  FFMA R10, R10, -|R2|, R59 ;  /* 0xc00000020a0a7223 */ /* 0x000fe2000000003b */
[----:B------:R-:W-:Y:S06]  /*2c20*/  BRA `(.L_x_44) ;  /* 0x0000000000747947 */ /* 0x000fec0003800000 */
.L_x_45:
        /* <DEDUP_REMOVED lines=9> */
[----:B------:R-:W-:-:S03]  /*2cc0*/  FSEL R46, R10, +QNAN , P2 ;  /* 0x7fffffff0a2e7808 */ /* 0x000fc60001000000 */
[----:B------:R-:W-:Y:S02]  /*2cd0*/  IMAD.MOV.U32 R10, RZ, RZ, R42 ;  /* 0x000000ffff0a7224 */ /* 0x000fe400078e002a */
[----:B------:R-:W-:Y:S05]  /*2ce0*/  @!P1 BRA `(.L_x_49) ;  /* 0x0000000000389947 */ /* 0x000fea0003800000 */
[----:B------:R-:W-:-:S07]  /*2cf0*/  IMAD.MOV.U32 R10, RZ, RZ, R42 ;  /* 0x000000ffff0a7224 */ /* 0x000fce00078e002a */
.L_x_50:
[----:B------:R-:W-:-:S04]  /*2d00*/  VIMNMX.U32 R42, PT, PT, R9, 0xb800000, PT ;  /* 0x0b800000092a7848 */ /* 0x000fc80003fe0000 */
[----:B------:R-:W-:Y:S01]  /*2d10*/  IADD3 R43, PT, PT, R42, R10, RZ ;  /* 0x0000000a2a2b7210 */ /* 0x000fe20007ffe0ff */
[----:B------:R-:W-:-:S04]  /*2d20*/  IMAD.IADD R9, R9, 0x1, -R42 ;  /* 0x0000000109097824 */ /* 0x000fc800078e0a2a */
[----:B-1----:R-:W-:Y:S01]  /*2d30*/  FMUL R10, R19, R43 ;  /* 0x0000002b130a7220 */ /* 0x002fe20000400000 */
[----:B------:R-:W-:-:S03]  /*2d40*/  ISETP.NE.AND P2, PT, R9, RZ, PT ;  /* 0x000000ff0900720c */ /* 0x000fc60003f45270 */
        /* <DEDUP_REMOVED lines=8> */
.L_x_49:
[----:B------:R-:W-:Y:S05]  /*2dd0*/  BSYNC.RECONVERGENT B1 ;  /* 0x0000000000017941 */ /* 0x000fea0003800200 */
.L_x_48:
[----:B------:R-:W-:-:S04]  /*2de0*/  FMUL R9, R10, 1.1920928955078125e-07 ;  /* 0x340000000a097820 */ /* 0x000fc80000400000 */
[----:B------:R-:W-:-:S07]  /*2df0*/  FMUL R10, R46, R9 ;  /* 0x000000092e0a7220 */ /* 0x000fce0000400000 */
.L_x_44:
[----:B------:R-:W-:Y:S05]  /*2e00*/  BSYNC.RECONVERGENT B0 ;  /* 0x0000000000007941 */ /* 0x000fea0003800200 */
.L_x_43:
        /* <DEDUP_REMOVED lines=10> */
[----:B------:R-:W-:-:S05]  /*2eb0*/  FFMA R43, R9, R43, R10 ;  /* 0x0000002b092b7223 */ /* 0x000fca000000000a */
[----:B------:R-:W-:Y:S01]  /*2ec0*/  FSETP.GT.AND P2, PT, R43, RZ, PT ;  /* 0x000000ff2b00720b */ /* 0x000fe20003f44000 */
[----:B----4-:R-:W-:-:S12]  /*2ed0*/  @!P1 BRA `(.L_x_52) ;  /* 0x0000000000149947 */ /* 0x010fd80003800000 */
[----:B------:R-:W-:Y:S01]  /*2ee0*/  IMAD.MOV.U32 R10, RZ, RZ, R45 ;  /* 0x000000ffff0a7224 */ /* 0x000fe200078e002d */
[----:B------:R-:W-:Y:S02]  /*2ef0*/  MOV R9, R2 ;  /* 0x0000000200097202 */ /* 0x000fe40000000f00 */
[----:B------:R-:W-:-:S07]  /*2f00*/  MOV R42, 0x2f20 ;  /* 0x00002f20002a7802 */ /* 0x000fce0000000f00 */
[----:B01-3-5:R-:W-:Y:S05]  /*2f10*/  CALL.REL.NOINC `($__internal_1_$__cuda_sm3x_div_rn_noftz_f32_slowpath) ;  /* 0x0000004400f47944 */ /* 0x02bfea0003c00000 */
[----:B------:R-:W-:-:S13]  /*2f20*/  FSETP.GT.AND P2, PT, R9, RZ, PT ;  /* 0x000000ff0900720b */ /* 0x000fda0003f44000 */
.L_x_52:
[----:B------:R-:W-:Y:S05]  /*2f30*/  BSYNC.RECONVERGENT B5 ;  /* 0x0000000000057941 */ /* 0x000fea0003800200 */
.L_x_51:
[----:B------:R-:W-:Y:S05]  /*2f40*/  @!P2 BREAK.RELIABLE B4 ;  /* 0x000000000004a942 */ /* 0x000fea0003800100 */
[----:B------:R-:W-:Y:S01]  /*2f50*/  IMAD.MOV.U32 R60, RZ, RZ, RZ ;  /* 0x000000ffff3c7224 */ /* 0x000fe200078e00ff */
[----:B------:R-:W-:Y:S06]  /*2f60*/  @!P2 BRA `(.L_x_53) ;  /* 0x0000000800b0a947 */ /* 0x000fec0003800000 */
.L_x_42:
[----:B------:R-:W-:Y:S05]  /*2f70*/  BSYNC.RELIABLE B4 ;  /* 0x0000000000047941 */ /* 0x000fea0003800100 */
.L_x_41:
        /* <DEDUP_REMOVED lines=21> */
[----:B------:R-:W-:-:S05]  /*30d0*/  @!P2 FADD R9, R9, -1 ;  /* 0xbf8000000909a421 */ /* 0x000fca0000000000 */
[----:B------:R-:W-:Y:S01]  /*30e0*/  @P1 MOV R10, R9 ;  /* 0x00000009000a1202 */ /* 0x000fe20000000f00 */
[----:B------:R-:W-:Y:S06]  /*30f0*/  @P1 BRA `(.L_x_58) ;  /* 0x0000000000201947 */ /* 0x000fec0003800000 */
[----:B------:R-:W-:Y:S01]  /*3100*/  FADD R42, |R2|, |R2| ;  /* 0x40000002022a7221 */ /* 0x000fe20000000200 */
[----:B------:R-:W-:-:S04]  /*3110*/  FADD R10, R10, 1 ;  /* 0x3f8000000a0a7421 */ /* 0x000fc80000000000 */
[----:B------:R-:W-:-:S13]  /*3120*/  FSETP.GE.AND P1, PT, R43, R42, PT ;  /* 0x0000002a2b00720b */ /* 0x000fda0003f26000 */
[----:B------:R-:W-:-:S05]  /*3130*/  @P1 FFMA R9, |R2|, -3, R43 ;  /* 0xc040000002091823 */ /* 0x000fca000000022b */
[----:B------:R-:W-:Y:S01]  /*3140*/  FSETP.GE.AND P2, PT, R9, RZ, P1 ;  /* 0x000000ff0900720b */ /* 0x000fe20000f46000 */
[----:B------:R-:W-:-:S12]  /*3150*/  @P1 FADD R9, R10, 1 ;  /* 0x3f8000000a091421 */ /* 0x000fd80000000000 */
[----:B------:R-:W-:-:S04]  /*3160*/  @P2 FADD R9, R9, 1 ;  /* 0x3f80000009092421 */ /* 0x000fc80000000000 */
[----:B------:R-:W-:-:S07]  /*3170*/  @P1 IMAD.MOV.U32 R10, RZ, RZ, R9 ;  /* 0x000000ffff0a1224 */ /* 0x000fce00078e0009 */
.L_x_58:
[----:B------:R-:W-:Y:S05]  /*3180*/  BSYNC.RECONVERGENT B1 ;  /* 0x0000000000017941 */ /* 0x000fea0003800200 */
.L_x_57:
[----:B------:R-:W-:Y:S01]  /*3190*/  FFMA R10, R10, -|R2|, R59 ;  /* 0xc00000020a0a7223 */ /* 0x000fe2000000003b */
[----:B------:R-:W-:Y:S06]  /*31a0*/  BRA `(.L_x_55) ;  /* 0x0000000000747947 */ /* 0x000fec0003800000 */
.L_x_56:
        /* <DEDUP_REMOVED lines=12> */
[----:B------:R-:W-:-:S07]  /*3270*/  MOV R10, R42 ;  /* 0x0000002a000a7202 */ /* 0x000fce0000000f00 */
.L_x_61:
        /* <DEDUP_REMOVED lines=13> */
.L_x_60:
[----:B------:R-:W-:Y:S05]  /*3350*/  BSYNC.RECONVERGENT B1 ;  /* 0x0000000000017941 */ /* 0x000fea0003800200 */
.L_x_59:
[----:B------:R-:W-:-:S04]  /*3360*/  FMUL R9, R10, 1.1920928955078125e-07 ;  /* 0x340000000a097820 */ /* 0x000fc80000400000 */
[----:B------:R-:W-:-:S07]  /*3370*/  FMUL R10, R46, R9 ;  /* 0x000000092e0a7220 */ /* 0x000fce0000400000 */
.L_x_55:
[----:B------:R-:W-:Y:S05]  /*3380*/  BSYNC.RECONVERGENT B0 ;  /* 0x0000000000007941 */ /* 0x000fea0003800200 */
.L_x_54:
        /* <DEDUP_REMOVED lines=12> */
[----:B------:R-:W-:Y:S01]  /*3450*/  MOV R10, R45 ;  /* 0x0000002d000a7202 */ /* 0x000fe20000000f00 */
[----:B------:R-:W-:Y:S01]  /*3460*/  IMAD.MOV.U32 R9, RZ, RZ, R2 ;  /* 0x000000ffff097224 */ /* 0x000fe200078e0002 */
[----:B------:R-:W-:-:S07]  /*3470*/  MOV R42, 0x3490 ;  /* 0x00003490002a7802 */ /* 0x000fce0000000f00 */
[----:B01-3-5:R-:W-:Y:S05]  /*3480*/  CALL.REL.NOINC `($__internal_1_$__cuda_sm3x_div_rn_noftz_f32_slowpath) ;  /* 0x0000004000987944 */ /* 0x02bfea0003c00000 */
.L_x_63:
[----:B------:R-:W-:Y:S05]  /*3490*/  BSYNC.RECONVERGENT B4 ;  /* 0x0000000000047941 */ /* 0x000fea0003800200 */
.L_x_62:
[----:B------:R-:W-:Y:S01]  /*34a0*/  FSETP.GEU.AND P1, PT, R9, 1, PT ;  /* 0x3f8000000900780b */ /* 0x000fe20003f2e000 */
[----:B------:R-:W-:-:S12]  /*34b0*/  IMAD.MOV.U32 R60, RZ, RZ, 0x3f800000 ;  /* 0x3f800000ff3c7424 */ /* 0x000fd800078e00ff */
[----:B------:R-:W-:Y:S05]  /*34c0*/  @P1 BRA `(.L_x_53) ;  /* 0x0000000400581947 */ /* 0x000fea0003800000 */
[----:B------:R-:W-:Y:S04]  /*34d0*/  BSSY.RECONVERGENT B0, `(.L_x_64) ;  /* 0x0000043000007945 */ /* 0x000fe80003800200 */
        /* <DEDUP_REMOVED lines=30> */
.L_x_68:
[----:B------:R-:W-:Y:S05]  /*36c0*/  BSYNC.RECONVERGENT B1 ;  /* 0x0000000000017941 */ /* 0x000fea0003800200 */
.L_x_67:
[----:B------:R-:W-:Y:S01]  /*36d0*/  FFMA R59, R10, -|R2|, R59 ;  /* 0xc00000020a3b7223 */ /* 0x000fe2000000003b */
[----:B------:R-:W-:Y:S06]  /*36e0*/  BRA `(.L_x_65) ;  /* 0x0000000000847947 */ /* 0x000fec0003800000 */
.L_x_66:
[----:B------:R-:W-:Y:S01]  /*36f0*/  LOP3.LUT R10, R10, 0xff800000, RZ, 0xc0, !PT ;  /* 0xff8000000a0a7812 */ /* 0x000fe200078ec0ff */
[----:B------:R-:W-:Y:S01]  /*3700*/  FADD R42, |R57|, -RZ ;  /* 0x800000ff392a7221 */ /* 0x000fe20000000200 */
[----:B------:R-:W-:Y:S01]  /*3710*/  FSETP.GT.AND P3, PT, |R2|, RZ, PT ;  /* 0x000000ff0200720b */ /* 0x000fe20003f64200 */
[----:B------:R-:W-:Y:S01]  /*3720*/  BSSY.RECONVERGENT B1, `(.L_x_69) ;  /* 0x000001b000017945 */ /* 0x000fe20003800200 */
[----:B------:R-:W-:Y:S02]  /*3730*/  IADD3 R9, PT, PT, R59, 0xb800000, -R10 ;  /* 0x0b8000003b097810 */ /* 0x000fe40007ffe80a */
[----:B------:R-:W-:Y:S02]  /*3740*/  ISETP.GT.U32.AND P1, PT, R42, 0x7f7fffff, PT ;  /* 0x7f7fffff2a00780c */ /* 0x000fe40003f24070 */
[----:B------:R-:W-:Y:S02]  /*3750*/  LOP3.LUT P2, RZ, R9, 0xff800000, RZ, 0xc0, !PT ;  /* 0xff80000009ff7812 */ /* 0x000fe4000784c0ff */
[----:B------:R-:W-:-:S02]  /*3760*/  FSEL R9, R10, +QNAN , !P1 ;  /* 0x7fffffff0a097808 */ /* 0x000fc40004800000 */
[----:B------:R-:W-:Y:S02]  /*3770*/  LOP3.LUT R42, R59, 0x7fffff, RZ, 0xc0, !PT ;  /* 0x007fffff3b2a7812 */ /* 0x000fe400078ec0ff */
[----:B------:R-:W-:Y:S02]  /*3780*/  FSEL R59, R9, +QNAN , P3 ;  /* 0x7fffffff093b7808 */ /* 0x000fe40001800000 */
[----:B------:R-:W-:-:S05]  /*3790*/  LOP3.LUT R9, R42, 0x3f800000, RZ, 0xfc, !PT ;  /* 0x3f8000002a097812 */ /* 0x000fca00078efcff */
[----:B------:R-:W-:Y:S05]  /*37a0*/  @!P2 BRA `(.L_x_70) ;  /* 0x000000000048a947 */ /* 0x000fea0003800000 */
[----:B------:R-:W-:-:S05]  /*37b0*/  FADD R43, |R57|, -RZ ;  /* 0x800000ff392b7221 */ /* 0x000fca0000000200 */
[C---:B------:R-:W-:Y:S02]  /*37c0*/  IADD3 R9, PT, PT, R43.reuse, 0xb800000, -R10 ;  /* 0x0b8000002b097810 */ /* 0x040fe40007ffe80a */
[----:B------:R-:W-:Y:S02]  /*37d0*/  LOP3.LUT R10, R43, 0x7fffff, RZ, 0xc0, !PT ;  /* 0x007fffff2b0a7812 */ /* 0x000fe400078ec0ff */
[----:B------:R-:W-:Y:S02]  /*37e0*/  LOP3.LUT R42, R9, 0xff800000, RZ, 0xc0, !PT ;  /* 0xff800000092a7812 */ /* 0x000fe400078ec0ff */
[----:B------:R-:W-:-:S07]  /*37f0*/  LOP3.LUT R9, R10, 0x3f800000, RZ, 0xfc, !PT ;  /* 0x3f8000000a097812 */ /* 0x000fce00078efcff */
.L_x_71:
[----:B------:R-:W-:-:S04]  /*3800*/  VIMNMX.U32 R10, PT, PT, R42, 0xb800000, PT ;  /* 0x0b8000002a0a7848 */ /* 0x000fc80003fe0000 */
[C---:B------:R-:W-:Y:S01]  /*3810*/  IADD3 R42, PT, PT, -R10.reuse, R42, RZ ;  /* 0x0000002a0a2a7210 */ /* 0x040fe20007ffe1ff */
[----:B------:R-:W-:-:S03]  /*3820*/  IMAD.IADD R9, R10, 0x1, R9 ;  /* 0x000000010a097824 */ /* 0x000fc600078e0209 */
[----:B------:R-:W-:Y:S01]  /*3830*/  ISETP.NE.AND P2, PT, R42, RZ, PT ;  /* 0x000000ff2a00720c */ /* 0x000fe20003f45270 */
[----:B-1----:R-:W-:-:S04]  /*3840*/  FMUL R44, R19, R9 ;  /* 0x00000009132c7220 */ /* 0x002fc80000400000 */
        /* <DEDUP_REMOVED lines=8> */
.L_x_70:
[----:B------:R-:W-:Y:S05]  /*38d0*/  BSYNC.RECONVERGENT B1 ;  /* 0x0000000000017941 */ /* 0x000fea0003800200 */
.L_x_69:
[----:B------:R-:W-:-:S04]  /*38e0*/  FMUL R10, R9, 1.1920928955078125e-07 ;  /* 0x34000000090a7820 */ /* 0x000fc80000400000 */
[----:B------:R-:W-:-:S07]  /*38f0*/  FMUL R59, R59, R10 ;  /* 0x0000000a3b3b7220 */ /* 0x000fce0000400000 */
.L_x_65:
[----:B------:R-:W-:Y:S05]  /*3900*/  BSYNC.RECONVERGENT B0 ;  /* 0x0000000000007941 */ /* 0x000fea0003800200 */
.L_x_64:
        /* <DEDUP_REMOVED lines=12> */
[----:B------:R-:W-:Y:S01]  /*39d0*/  IMAD.MOV.U32 R10, RZ, RZ, R59 ;  /* 0x000000ffff0a7224 */ /* 0x000fe200078e003b */
[----:B------:R-:W-:Y:S01]  /*39e0*/  MOV R42, 0x3a10 ;  /* 0x00003a10002a7802 */ /* 0x000fe20000000f00 */
[----:B------:R-:W-:-:S07]  /*39f0*/  IMAD.MOV.U32 R9, RZ, RZ, R2 ;  /* 0x000000ffff097224 */ /* 0x000fce00078e0002 */
[----:B01-3-5:R-:W-:Y:S05]  /*3a00*/  CALL.REL.NOINC `($__internal_1_$__cuda_sm3x_div_rn_noftz_f32_slowpath) ;  /* 0x0000003c00387944 */ /* 0x02bfea0003c00000 */
.L_x_73:
[----:B------:R-:W-:Y:S05]  /*3a10*/  BSYNC.RECONVERGENT B4 ;  /* 0x0000000000047941 */ /* 0x000fea0003800200 */
.L_x_72:
[----:B------:R-:W-:-:S07]  /*3a20*/  MOV R60, R9 ;  /* 0x00000009003c7202 */ /* 0x000fce0000000f00 */
.L_x_53:
[----:B------:R-:W-:Y:S05]  /*3a30*/  BSYNC.RECONVERGENT B3 ;  /* 0x0000000000037941 */ /* 0x000fea0003800200 */
.L_x_40:
[----:B------:R-:W-:Y:S01]  /*3a40*/  FFMA R59, R62, UR18, R29 ;  /* 0x000000123e3b7c23 */ /* 0x000fe2000800001d */
[----:B------:R-:W-:Y:S03]  /*3a50*/  BSSY.RECONVERGENT B0, `(.L_x_74) ;  /* 0x0000041000007945 */ /* 0x000fe60003800200 */
[C---:B------:R-:W-:Y:S01]  /*3a60*/  FADD R58, |R59|.reuse, -RZ ;  /* 0x800000ff3b3a7221 */ /* 0x040fe20000000200 */
[----:B------:R-:W-:-:S03]  /*3a70*/  FSETP.GEU.AND P5, PT, |R59|, |R3|, PT ;  /* 0x400000033b00720b */ /* 0x000fc60003fae200 */
[----:B------:R-:W-:-:S10]  /*3a80*/  IMAD.MOV.U32 R10, RZ, RZ, R58 ;  /* 0x000000ffff0a7224 */ /* 0x000fd400078e003a */
        /* <DEDUP_REMOVED lines=16> */
[----:B------:R-:W-:-:S13]  /*3b90*/  ISETP.GT.U32.AND P1, PT, R42, -0x80000000, PT ;  /* 0x800000002a00780c */ /* 0x000fda0003f24070 */
[----:B------:R-:W-:Y:S05]  /*3ba0*/  @P1 BRA `(.L_x_79) ;  /* 0x0000000000241947 */ /* 0x000fea0003800000 */
[----:B------:R-:W-:Y:S01]  /*3bb0*/  FADD R10, |R3|, |R3| ;  /* 0x40000003030a7221 */ /* 0x000fe20000000200 */
[----:B------:R-:W-:-:S04]  /*3bc0*/  FADD R9, R9, 1 ;  /* 0x3f80000009097421 */ /* 0x000fc80000000000 */
[----:B------:R-:W-:-:S13]  /*3bd0*/  FSETP.GE.AND P1, PT, R42, R10, PT ;  /* 0x0000000a2a00720b */ /* 0x000fda0003f26000 */
[----:B------:R-:W-:Y:S05]  /*3be0*/  @!P1 BRA `(.L_x_78) ;  /* 0x0000000000209947 */ /* 0x000fea0003800000 */
[----:B------:R-:W-:Y:S01]  /*3bf0*/  FFMA R10, |R3|, -3, R42 ;  /* 0xc0400000030a7823 */ /* 0x000fe2000000022a */
[----:B------:R-:W-:-:S04]  /*3c00*/  FADD R9, R9, 1 ;  /* 0x3f80000009097421 */ /* 0x000fc80000000000 */
[----:B------:R-:W-:-:S13]  /*3c10*/  FSETP.GE.AND P1, PT, R10, RZ, PT ;  /* 0x000000ff0a00720b */ /* 0x000fda0003f26000 */
[----:B------:R-:W-:Y:S01]  /*3c20*/  @P1 FADD R9, R9, 1 ;  /* 0x3f80000009091421 */ /* 0x000fe20000000000 */
[----:B------:R-:W-:Y:S06]  /*3c30*/  BRA `(.L_x_78) ;  /* 0x00000000000c7947 */ /* 0x000fec0003800000 */
.L_x_79:
[----:B------:R-:W-:Y:S01]  /*3c40*/  FSETP.GEU.AND P1, PT, R42, -|R3|, PT ;  /* 0xc00000032a00720b */ /* 0x000fe20003f2e000 */
[----:B------:R-:W-:-:S12]  /*3c50*/  FADD R9, R9, -1 ;  /* 0xbf80000009097421 */ /* 0x000fd80000000000 */
[----:B------:R-:W-:-:S07]  /*3c60*/  @!P1 FADD R9, R9, -1 ;  /* 0xbf80000009099421 */ /* 0x000fce0000000000 */
.L_x_78:
[----:B------:R-:W-:Y:S05]  /*3c70*/  BSYNC.RECONVERGENT B1 ;  /* 0x0000000000017941 */ /* 0x000fea0003800200 */
.L_x_77:
[----:B------:R-:W-:Y:S01]  /*3c80*/  FFMA R10, R9, -|R3|, R58 ;  /* 0xc0000003090a7223 */ /* 0x000fe2000000003a */
[----:B------:R-:W-:Y:S06]  /*3c90*/  BRA `(.L_x_75) ;  /* 0x0000000000707947 */ /* 0x000fec0003800000 */
.L_x_76:
[C---:B------:R-:W-:Y:S01]  /*3ca0*/  LOP3.LUT R9, R43.reuse, 0xff800000, RZ, 0xc0, !PT ;  /* 0xff8000002b097812 */ /* 0x040fe200078ec0ff */
[----:B------:R-:W-:Y:S01]  /*3cb0*/  BSSY.RECONVERGENT B1, `(.L_x_80) ;  /* 0x0000018000017945 */ /* 0x000fe20003800200 */
[C---:B------:R-:W-:Y:S02]  /*3cc0*/  ISETP.GT.U32.AND P1, PT, R58.reuse, 0x7f7fffff, PT ;  /* 0x7f7fffff3a00780c */ /* 0x040fe40003f24070 */
[----:B------:R-:W-:Y:S02]  /*3cd0*/  IADD3 R10, PT, PT, R58, 0xb800000, -R9 ;  /* 0x0b8000003a0a7810 */ /* 0x000fe40007ffe809 */
[----:B------:R-:W-:Y:S02]  /*3ce0*/  LOP3.LUT R42, R43, 0xff800000, RZ, 0xc0, !PT ;  /* 0xff8000002b2a7812 */ /* 0x000fe400078ec0ff */
[----:B------:R-:W-:Y:S02]  /*3cf0*/  LOP3.LUT P2, R10, R10, 0xff800000, RZ, 0xc0, !PT ;  /* 0xff8000000a0a7812 */ /* 0x000fe4000784c0ff */
[----:B------:R-:W-:-:S02]  /*3d00*/  LOP3.LUT R9, R58, 0x7fffff, RZ, 0xc0, !PT ;  /* 0x007fffff3a097812 */ /* 0x000fc400078ec0ff */
[----:B------:R-:W-:Y:S02]  /*3d10*/  FSETP.GT.AND P3, PT, |R3|, RZ, PT ;  /* 0x000000ff0300720b */ /* 0x000fe40003f64200 */
[----:B------:R-:W-:Y:S02]  /*3d20*/  FSEL R42, R42, +QNAN , !P1 ;  /* 0x7fffffff2a2a7808 */ /* 0x000fe40004800000 */
[----:B------:R-:W-:Y:S02]  /*3d30*/  LOP3.LUT R9, R9, 0x3f800000, RZ, 0xfc, !PT ;  /* 0x3f80000009097812 */ /* 0x000fe400078efcff */
[----:B------:R-:W-:-:S03]  /*3d40*/  FSEL R45, R42, +QNAN , P3 ;  /* 0x7fffffff2a2d7808 */ /* 0x000fc60001800000 */
[----:B------:R-:W-:Y:S05]  /*3d50*/  @!P2 BRA `(.L_x_81) ;  /* 0x000000000034a947 */ /* 0x000fea0003800000 */
.L_x_82:
[----:B------:R-:W-:-:S04]  /*3d60*/  VIMNMX.U32 R42, PT, PT, R10, 0xb800000, PT ;  /* 0x0b8000000a2a7848 */ /* 0x000fc80003fe0000 */
[C---:B------:R-:W-:Y:S01]  /*3d70*/  IADD3 R10, PT, PT, -R42.reuse, R10, RZ ;  /* 0x0000000a2a0a7210 */ /* 0x040fe20007ffe1ff */
[----:B------:R-:W-:-:S03]  /*3d80*/  IMAD.IADD R9, R42, 0x1, R9 ;  /* 0x000000012a097824 */ /* 0x000fc600078e0209 */
[----:B------:R-:W-:Y:S01]  /*3d90*/  ISETP.NE.AND P2, PT, R10, RZ, PT ;  /* 0x000000ff0a00720c */ /* 0x000fe20003f45270 */
[----:B------:R-:W-:-:S04]  /*3da0*/  FMUL R44, R17, R9 ;  /* 0x00000009112c7220 */ /* 0x000fc80000400000 */
[----:B------:R-:W-:-:S04]  /*3db0*/  FFMA R43, -R18, R44, R9 ;  /* 0x0000002c122b7223 */ /* 0x000fc80000000109 */
[----:B------:R-:W-:-:S04]  /*3dc0*/  FFMA R44, R17, R43, R44 ;  /* 0x0000002b112c7223 */ /* 0x000fc8000000002c */
[----:B------:R-:W-:-:S04]  /*3dd0*/  FFMA R43, -R18, R44, R9 ;  /* 0x0000002c122b7223 */ /* 0x000fc80000000109 */
[----:B------:R-:W-:-:S06]  /*3de0*/  FFMA.RZ R43, R17, R43, R44 ;  /* 0x0000002b112b7223 */ /* 0x000fcc000000c02c */
[----:B------:R-:W2:Y:S02]  /*3df0*/  FRND.TRUNC R43, R43 ;  /* 0x0000002b002b7307 */ /* 0x000ea4000020d000 */
[----:B--2---:R-:W-:-:S05]  /*3e00*/  FFMA R9, -R18, R43, R9 ;  /* 0x0000002b12097223 */ /* 0x004fca0000000109 */
[----:B------:R-:W-:-:S13]  /*3e10*/  ISETP.NE.AND P1, PT, R9, RZ, PT ;  /* 0x000000ff0900720c */ /* 0x000fda0003f25270 */
[----:B------:R-:W-:Y:S05]  /*3e20*/  @P1 BRA P2, `(.L_x_82) ;  /* 0xfffffffc00cc1947 */ /* 0x000fea000103ffff */
.L_x_81:
[----:B------:R-:W-:Y:S05]  /*3e30*/  BSYNC.RECONVERGENT B1 ;  /* 0x0000000000017941 */ /* 0x000fea0003800200 */
.L_x_80:
[----:B------:R-:W-:-:S04]  /*3e40*/  FMUL R10, R9, 1.1920928955078125e-07 ;  /* 0x34000000090a7820 */ /* 0x000fc80000400000 */
[----:B------:R-:W-:-:S07]  /*3e50*/  FMUL R10, R45, R10 ;  /* 0x0000000a2d0a7220 */ /* 0x000fce0000400000 */
.L_x_75:
[----:B------:R-:W-:Y:S05]  /*3e60*/  BSYNC.RECONVERGENT B0 ;  /* 0x0000000000007941 */ /* 0x000fea0003800200 */
.L_x_74:
        /* <DEDUP_REMOVED lines=13> */
[----:B------:R-:W-:-:S07]  /*3f40*/  MOV R42, 0x3f60 ;  /* 0x00003f60002a7802 */ /* 0x000fce0000000f00 */
[----:B01-3-5:R-:W-:Y:S05]  /*3f50*/  CALL.REL.NOINC `($__internal_1_$__cuda_sm3x_div_rn_noftz_f32_slowpath) ;  /* 0x0000003400e47944 */ /* 0x02bfea0003c00000 */
.L_x_84:
[----:B------:R-:W-:Y:S05]  /*3f60*/  BSYNC.RECONVERGENT B3 ;  /* 0x0000000000037941 */ /* 0x000fea0003800200 */
.L_x_83:
        /* <DEDUP_REMOVED lines=33> */
.L_x_93:
[----:B------:R-:W-:Y:S01]  /*4180*/  FSETP.GEU.AND P1, PT, R42, -|R3|, PT ;  /* 0xc00000032a00720b */ /* 0x000fe20003f2e000 */
[----:B------:R-:W-:-:S12]  /*4190*/  FADD R9, R9, -1 ;  /* 0xbf80000009097421 */ /* 0x000fd80000000000 */
[----:B------:R-:W-:-:S07]  /*41a0*/  @!P1 FADD R9, R9, -1 ;  /* 0xbf80000009099421 */ /* 0x000fce0000000000 */
.L_x_92:
[----:B------:R-:W-:Y:S05]  /*41b0*/  BSYNC.RECONVERGENT B1 ;  /* 0x0000000000017941 */ /* 0x000fea0003800200 */
.L_x_91:
[----:B------:R-:W-:Y:S01]  /*41c0*/  FFMA R10, R9, -|R3|, R58 ;  /* 0xc0000003090a7223 */ /* 0x000fe2000000003a */
[----:B------:R-:W-:Y:S06]  /*41d0*/  BRA `(.L_x_89) ;  /* 0x0000000000787947 */ /* 0x000fec0003800000 */
.L_x_90:
[C---:B------:R-:W-:Y:S01]  /*41e0*/  LOP3.LUT R9, R43.reuse, 0xff800000, RZ, 0xc0, !PT ;  /* 0xff8000002b097812 */ /* 0x040fe200078ec0ff */
[----:B------:R-:W-:Y:S01]  /*41f0*/  BSSY.RECONVERGENT B1, `(.L_x_94) ;  /* 0x000001a000017945 */ /* 0x000fe20003800200 */
[C---:B------:R-:W-:Y:S02]  /*4200*/  ISETP.GT.U32.AND P3, PT, R58.reuse, 0x7f7fffff, PT ;  /* 0x7f7fffff3a00780c */ /* 0x040fe40003f64070 */
[C---:B------:R-:W-:Y:S02]  /*4210*/  IADD3 R9, PT, PT, R58.reuse, 0xb800000, -R9 ;  /* 0x0b8000003a097810 */ /* 0x040fe40007ffe809 */
[----:B------:R-:W-:Y:S02]  /*4220*/  LOP3.LUT R10, R43, 0xff800000, RZ, 0xc0, !PT ;  /* 0xff8000002b0a7812 */ /* 0x000fe400078ec0ff */
[----:B------:R-:W-:Y:S02]  /*4230*/  LOP3.LUT P1, R9, R9, 0xff800000, RZ, 0xc0, !PT ;  /* 0xff80000009097812 */ /* 0x000fe4000782c0ff */
[----:B------:R-:W-:-:S02]  /*4240*/  LOP3.LUT R42, R58, 0x7fffff, RZ, 0xc0, !PT ;  /* 0x007fffff3a2a7812 */ /* 0x000fc400078ec0ff */
[----:B------:R-:W-:Y:S02]  /*4250*/  FSETP.GT.AND P2, PT, |R3|, RZ, PT ;  /* 0x000000ff0300720b */ /* 0x000fe40003f44200 */
[----:B------:R-:W-:Y:S02]  /*4260*/  FSEL R10, R10, +QNAN , !P3 ;  /* 0x7fffffff0a0a7808 */ /* 0x000fe40005800000 */
[----:B------:R-:W-:Y:S02]  /*4270*/  LOP3.LUT R42, R42, 0x3f800000, RZ, 0xfc, !PT ;  /* 0x3f8000002a2a7812 */ /* 0x000fe400078efcff */
[----:B------:R-:W-:Y:S02]  /*4280*/  FSEL R46, R10, +QNAN , P2 ;  /* 0x7fffffff0a2e7808 */ /* 0x000fe40001000000 */
[----:B------:R-:W-:Y:S01]  /*4290*/  MOV R10, R42 ;  /* 0x0000002a000a7202 */ /* 0x000fe20000000f00 */
[----:B------:R-:W-:Y:S06]  /*42a0*/  @!P1 BRA `(.L_x_95) ;  /* 0x0000000000389947 */ /* 0x000fec0003800000 */
[----:B------:R-:W-:-:S07]  /*42b0*/  IMAD.MOV.U32 R10, RZ, RZ, R42 ;  /* 0x000000ffff0a7224 */ /* 0x000fce00078e002a */
.L_x_96:
        /* <DEDUP_REMOVED lines=13> */
.L_x_95:
[----:B------:R-:W-:Y:S05]  /*4390*/  BSYNC.RECONVERGENT B1 ;  /* 0x0000000000017941 */ /* 0x000fea0003800200 */
.L_x_94:
[----:B------:R-:W-:-:S04]  /*43a0*/  FMUL R9, R10, 1.1920928955078125e-07 ;  /* 0x340000000a097820 */ /* 0x000fc80000400000 */
[----:B------:R-:W-:-:S07]  /*43b0*/  FMUL R10, R46, R9 ;  /* 0x000000092e0a7220 */ /* 0x000fce0000400000 */
.L_x_89:
[----:B------:R-:W-:Y:S05]  /*43c0*/  BSYNC.RECONVERGENT B0 ;  /* 0x0000000000007941 */ /* 0x000fea0003800200 */
.L_x_88:
        /* <DEDUP_REMOVED lines=14> */
[----:B------:R-:W-:Y:S01]  /*44b0*/  MOV R42, 0x44e0 ;  /* 0x000044e0002a7802 */ /* 0x000fe20000000f00 */
[----:B------:R-:W-:-:S07]  /*44c0*/  IMAD.MOV.U32 R9, RZ, RZ, R3 ;  /* 0x000000ffff097224 */ /* 0x000fce00078e0003 */
[----:B01-3-5:R-:W-:Y:S05]  /*44d0*/  CALL.REL.NOINC `($__internal_1_$__cuda_sm3x_div_rn_noftz_f32_slowpath) ;  /* 0x0000003000847944 */ /* 0x02bfea0003c00000 */
[----:B------:R-:W-:-:S13]  /*44e0*/  FSETP.GT.AND P2, PT, R9, RZ, PT ;  /* 0x000000ff0900720b */ /* 0x000fda0003f44000 */
.L_x_98:
[----:B------:R-:W-:Y:S05]  /*44f0*/  BSYNC.RECONVERGENT B5 ;  /* 0x0000000000057941 */ /* 0x000fea0003800200 */
.L_x_97:
[----:B------:R-:W-:Y:S05]  /*4500*/  @!P2 BREAK.RELIABLE B4 ;  /* 0x000000000004a942 */ /* 0x000fea0003800100 */
[----:B------:R-:W-:Y:S01]  /*4510*/  HFMA2 R57, -RZ, RZ, 0, 0 ;  /* 0x00000000ff397431 */ /* 0x000fe200000001ff */
[----:B------:R-:W-:Y:S06]  /*4520*/  @!P2 BRA `(.L_x_99) ;  /* 0x0000000800b4a947 */ /* 0x000fec0003800000 */
.L_x_87:
[----:B------:R-:W-:Y:S05]  /*4530*/  BSYNC.RELIABLE B4 ;  /* 0x0000000000047941 */ /* 0x000fea0003800100 */
.L_x_86:
        /* <DEDUP_REMOVED lines=29> */
.L_x_105:
[----:B------:R-:W-:Y:S01]  /*4710*/  FSETP.GEU.AND P1, PT, R42, -|R3|, PT ;  /* 0xc00000032a00720b */ /* 0x000fe20003f2e000 */
[----:B------:R-:W-:-:S12]  /*4720*/  FADD R9, R9, -1 ;  /* 0xbf80000009097421 */ /* 0x000fd80000000000 */
[----:B------:R-:W-:-:S07]  /*4730*/  @!P1 FADD R9, R9, -1 ;  /* 0xbf80000009099421 */ /* 0x000fce0000000000 */
.L_x_104:
[----:B------:R-:W-:Y:S05]  /*4740*/  BSYNC.RECONVERGENT B1 ;  /* 0x0000000000017941 */ /* 0x000fea0003800200 */
.L_x_103:
[----:B------:R-:W-:Y:S01]  /*4750*/  FFMA R10, R9, -|R3|, R58 ;  /* 0xc0000003090a7223 */ /* 0x000fe2000000003a */
[----:B------:R-:W-:Y:S06]  /*4760*/  BRA `(.L_x_101) ;  /* 0x0000000000787947 */ /* 0x000fec0003800000 */
.L_x_102:
        /* <DEDUP_REMOVED lines=10> */
[----:B------:R-:W-:-:S03]  /*4810*/  FSEL R46, R10, +QNAN , P2 ;  /* 0x7fffffff0a2e7808 */ /* 0x000fc60001000000 */
[----:B------:R-:W-:Y:S01]  /*4820*/  IMAD.MOV.U32 R10, RZ, RZ, R42 ;  /* 0x000000ffff0a7224 */ /* 0x000fe200078e002a */
[----:B------:R-:W-:Y:S06]  /*4830*/  @!P1 BRA `(.L_x_107) ;  /* 0x0000000000389947 */ /* 0x000fec0003800000 */
[----:B------:R-:W-:-:S07]  /*4840*/  MOV R10, R42 ;  /* 0x0000002a000a7202 */ /* 0x000fce0000000f00 */
.L_x_108:
[----:B------:R-:W-:-:S05]  /*4850*/  VIMNMX.U32 R42, PT, PT, R9, 0xb800000, PT ;  /* 0x0b800000092a7848 */ /* 0x000fca0003fe0000 */
[----:B------:R-:W-:Y:S02]  /*4860*/  IMAD.IADD R43, R42, 0x1, R10 ;  /* 0x000000012a2b7824 */ /* 0x000fe400078e020a */
[----:B------:R-:W-:Y:S02]  /*4870*/  IMAD.IADD R9, R9, 0x1, -R42 ;  /* 0x0000000109097824 */ /* 0x000fe400078e0a2a */
[----:B------:R-:W-:-:S03]  /*4880*/  FMUL R10, R17, R43 ;  /* 0x0000002b110a7220 */ /* 0x000fc60000400000 */
[----:B------:R-:W-:Y:S01]  /*4890*/  ISETP.NE.AND P2, PT, R9, RZ, PT ;  /* 0x000000ff0900720c */ /* 0x000fe20003f45270 */
        /* <DEDUP_REMOVED lines=8> */
.L_x_107:
[----:B------:R-:W-:Y:S05]  /*4920*/  BSYNC.RECONVERGENT B1 ;  /* 0x0000000000017941 */ /* 0x000fea0003800200 */
.L_x_106:
[----:B------:R-:W-:-:S04]  /*4930*/  FMUL R9, R10, 1.1920928955078125e-07 ;  /* 0x340000000a097820 */ /* 0x000fc80000400000 */
[----:B------:R-:W-:-:S07]  /*4940*/  FMUL R10, R46, R9 ;  /* 0x000000092e0a7220 */ /* 0x000fce0000400000 */
.L_x_101:
[----:B------:R-:W-:Y:S05]  /*4950*/  BSYNC.RECONVERGENT B0 ;  /* 0x0000000000007941 */ /* 0x000fea0003800200 */
.L_x_100:
        /* <DEDUP_REMOVED lines=16> */
.L_x_110:
[----:B------:R-:W-:Y:S05]  /*4a60*/  BSYNC.RECONVERGENT B4 ;  /* 0x0000000000047941 */ /* 0x000fea0003800200 */
.L_x_109:
        /* <DEDUP_REMOVED lines=31> */
.L_x_116:
[----:B------:R-:W-:Y:S01]  /*4c60*/  FSETP.GEU.AND P1, PT, R42, -|R3|, PT ;  /* 0xc00000032a00720b */ /* 0x000fe20003f2e000 */
[----:B------:R-:W-:-:S12]  /*4c70*/  FADD R9, R9, -1 ;  /* 0xbf80000009097421 */ /* 0x000fd80000000000 */
[----:B------:R-:W-:-:S07]  /*4c80*/  @!P1 FADD R9, R9, -1 ;  /* 0xbf80000009099421 */ /* 0x000fce0000000000 */
.L_x_115:
[----:B------:R-:W-:Y:S05]  /*4c90*/  BSYNC.RECONVERGENT B1 ;  /* 0x0000000000017941 */ /* 0x000fea0003800200 */
.L_x_114:
[----:B------:R-:W-:Y:S01]  /*4ca0*/  FFMA R58, R9, -|R3|, R58 ;  /* 0xc0000003093a7223 */ /* 0x000fe2000000003a */
[----:B------:R-:W-:Y:S06]  /*4cb0*/  BRA `(.L_x_112) ;  /* 0x0000000000847947 */ /* 0x000fec0003800000 */
.L_x_113:
        /* <DEDUP_REMOVED lines=17> */
.L_x_119:
[----:B------:R-:W-:-:S04]  /*4dd0*/  VIMNMX.U32 R10, PT, PT, R42, 0xb800000, PT ;  /* 0x0b8000002a0a7848 */ /* 0x000fc80003fe0000 */
[----:B------:R-:W-:Y:S01]  /*4de0*/  IADD3 R9, PT, PT, R10, R9, RZ ;  /* 0x000000090a097210 */ /* 0x000fe20007ffe0ff */
[----:B------:R-:W-:-:S04]  /*4df0*/  IMAD.IADD R42, R42, 0x1, -R10 ;  /* 0x000000012a2a7824 */ /* 0x000fc800078e0a0a */
[----:B------:R-:W-:Y:S01]  /*4e00*/  FMUL R44, R17, R9 ;  /* 0x00000009112c7220 */ /* 0x000fe20000400000 */
[----:B------:R-:W-:-:S03]  /*4e10*/  ISETP.NE.AND P2, PT, R42, RZ, PT ;  /* 0x000000ff2a00720c */ /* 0x000fc60003f45270 */
        /* <DEDUP_REMOVED lines=8> */
.L_x_118:
[----:B------:R-:W-:Y:S05]  /*4ea0*/  BSYNC.RECONVERGENT B1 ;  /* 0x0000000000017941 */ /* 0x000fea0003800200 */
.L_x_117:
[----:B------:R-:W-:-:S04]  /*4eb0*/  FMUL R9, R9, 1.1920928955078125e-07 ;  /* 0x3400000009097820 */ /* 0x000fc80000400000 */
[----:B------:R-:W-:-:S07]  /*4ec0*/  FMUL R58, R58, R9 ;  /* 0x000000093a3a7220 */ /* 0x000fce0000400000 */
.L_x_112:
[----:B------:R-:W-:Y:S05]  /*4ed0*/  BSYNC.RECONVERGENT B0 ;  /* 0x0000000000007941 */ /* 0x000fea0003800200 */
.L_x_111:
        /* <DEDUP_REMOVED lines=13> */
[----:B------:R-:W-:Y:S02]  /*4fb0*/  MOV R9, R3 ;  /* 0x0000000300097202 */ /* 0x000fe40000000f00 */
[----:B------:R-:W-:-:S07]  /*4fc0*/  MOV R42, 0x4fe0 ;  /* 0x00004fe0002a7802 */ /* 0x000fce0000000f00 */
[----:B01-3-5:R-:W-:Y:S05]  /*4fd0*/  CALL.REL.NOINC `($__internal_1_$__cuda_sm3x_div_rn_noftz_f32_slowpath) ;  /* 0x0000002400c47944 */ /* 0x02bfea0003c00000 */
.L_x_121:
[----:B------:R-:W-:Y:S05]  /*4fe0*/  BSYNC.RECONVERGENT B4 ;  /* 0x0000000000047941 */ /* 0x000fea0003800200 */
.L_x_120:
[----:B------:R-:W-:-:S07]  /*4ff0*/  IMAD.MOV.U32 R57, RZ, RZ, R9 ;  /* 0x000000ffff397224 */ /* 0x000fce00078e0009 */
.L_x_99:
[----:B------:R-:W-:Y:S05]  /*5000*/  BSYNC.RECONVERGENT B3 ;  /* 0x0000000000037941 */ /* 0x000fea0003800200 */
.L_x_85:
        /* <DEDUP_REMOVED lines=32> */
.L_x_127:
[----:B------:R-:W-:Y:S01]  /*5210*/  FSETP.GEU.AND P1, PT, R43, -|R4|, PT ;  /* 0xc00000042b00720b */ /* 0x000fe20003f2e000 */
[----:B------:R-:W-:-:S12]  /*5220*/  FADD R10, R10, -1 ;  /* 0xbf8000000a0a7421 */ /* 0x000fd80000000000 */
[----:B------:R-:W-:-:S07]  /*5230*/  @!P1 FADD R10, R10, -1 ;  /* 0xbf8000000a0a9421 */ /* 0x000fce0000000000 */
.L_x_126:
[----:B------:R-:W-:Y:S05]  /*5240*/  BSYNC.RECONVERGENT B1 ;  /* 0x0000000000017941 */ /* 0x000fea0003800200 */
.L_x_125:
[----:B------:R-:W-:Y:S01]  /*5250*/  FFMA R10, R10, -|R4|, R61 ;  /* 0xc00000040a0a7223 */ /* 0x000fe2000000003d */
[----:B------:R-:W-:Y:S06]  /*5260*/  BRA `(.L_x_123) ;  /* 0x0000000000707947 */ /* 0x000fec0003800000 */
.L_x_124:
        /* <DEDUP_REMOVED lines=12> */
.L_x_130:
[----:B------:R-:W-:-:S04]  /*5330*/  VIMNMX.U32 R42, PT, PT, R10, 0xb800000, PT ;  /* 0x0b8000000a2a7848 */ /* 0x000fc80003fe0000 */
[----:B------:R-:W-:Y:S01]  /*5340*/  IADD3 R9, PT, PT, R42, R9, RZ ;  /* 0x000000092a097210 */ /* 0x000fe20007ffe0ff */
[----:B------:R-:W-:-:S04]  /*5350*/  IMAD.IADD R10, R10, 0x1, -R42 ;  /* 0x000000010a0a7824 */ /* 0x000fc800078e0a2a */
[----:B---3--:R-:W-:Y:S01]  /*5360*/  FMUL R44, R15, R9 ;  /* 0x000000090f2c7220 */ /* 0x008fe20000400000 */
        /* <DEDUP_REMOVED lines=9> */
.L_x_129:
[----:B------:R-:W-:Y:S05]  /*5400*/  BSYNC.RECONVERGENT B1 ;  /* 0x0000000000017941 */ /* 0x000fea0003800200 */
.L_x_128:
[----:B------:R-:W-:-:S04]  /*5410*/  FMUL R10, R9, 1.1920928955078125e-07 ;  /* 0x34000000090a7820 */ /* 0x000fc80000400000 */
[----:B------:R-:W-:-:S07]  /*5420*/  FMUL R10, R45, R10 ;  /* 0x0000000a2d0a7220 */ /* 0x000fce0000400000 */
.L_x_123:
[----:B------:R-:W-:Y:S05]  /*5430*/  BSYNC.RECONVERGENT B0 ;  /* 0x0000000000007941 */ /* 0x000fea0003800200 */
.L_x_122:
        /* <DEDUP_REMOVED lines=15> */
.L_x_132:
[----:B------:R-:W-:Y:S05]  /*5530*/  BSYNC.RECONVERGENT B3 ;  /* 0x0000000000037941 */ /* 0x000fea0003800200 */
.L_x_131:
[----:B------:R-:W-:Y:S01]  /*5540*/  FSETP.GEU.AND P1, PT, R9, 1, PT ;  /* 0x3f8000000900780b */ /* 0x000fe20003f2e000 */
[----:B------:R-:W-:Y:S04]  /*5550*/  BSSY.RECONVERGENT B3, `(.L_x_133) ;  /* 0x0000107000037945 */ /* 0x000fe80003800200 */
[----:B------:R-:W-:Y:S08]  /*5560*/  BSSY.RELIABLE B4, `(.L_x_134) ;  /* 0x000005a000047945 */ /* 0x000ff00003800100 */
[----:B------:R-:W-:Y:S05]  /*5570*/  @P1 BRA `(.L_x_135) ;  /* 0x0000000400601947 */ /* 0x000fea0003800000 */
[----:B------:R-:W-:Y:S01]  /*5580*/  BSSY.RECONVERGENT B0, `(.L_x_136) ;  /* 0x0000041000007945 */ /* 0x000fe20003800200 */
[----:B------:R-:W-:-:S03]  /*5590*/  MOV R10, R61 ;  /* 0x0000003d000a7202 */ /* 0x000fc60000000f00 */
        /* <DEDUP_REMOVED lines=27> */
.L_x_141:
[----:B------:R-:W-:Y:S01]  /*5750*/  FSETP.GEU.AND P1, PT, R43, -|R4|, PT ;  /* 0xc00000042b00720b */ /* 0x000fe20003f2e000 */
[----:B------:R-:W-:-:S12]  /*5760*/  FADD R10, R10, -1 ;  /* 0xbf8000000a0a7421 */ /* 0x000fd80000000000 */
[----:B------:R-:W-:-:S07]  /*5770*/  @!P1 FADD R10, R10, -1 ;  /* 0xbf8000000a0a9421 */ /* 0x000fce0000000000 */
.L_x_140:
[----:B------:R-:W-:Y:S05]  /*5780*/  BSYNC.RECONVERGENT B1 ;  /* 0x0000000000017941 */ /* 0x000fea0003800200 */
.L_x_139:
[----:B------:R-:W-:Y:S01]  /*5790*/  FFMA R10, R10, -|R4|, R61 ;  /* 0xc00000040a0a7223 */ /* 0x000fe2000000003d */
[----:B------:R-:W-:Y:S06]  /*57a0*/  BRA `(.L_x_137) ;  /* 0x0000000000787947 */ /* 0x000fec0003800000 */
.L_x_138:
[C---:B------:R-:W-:Y:S01]  /*57b0*/  LOP3.LUT R10, R42.reuse, 0xff800000, RZ, 0xc0, !PT ;  /* 0xff8000002a0a7812 */ /* 0x040fe200078ec0ff */
[----:B------:R-:W-:Y:S01]  /*57c0*/  BSSY.RECONVERGENT B1, `(.L_x_142) ;  /* 0x000001a000017945 */ /* 0x000fe20003800200 */
[----:B------:R-:W-:Y:S02]  /*57d0*/  LOP3.LUT R9, R42, 0xff800000, RZ, 0xc0, !PT ;  /* 0xff8000002a097812 */ /* 0x000fe400078ec0ff */
[C---:B------:R-:W-:Y:S02]  /*57e0*/  IADD3 R10, PT, PT, R61.reuse, 0xb800000, -R10 ;  /* 0x0b8000003d0a7810 */ /* 0x040fe40007ffe80a */
[C---:B------:R-:W-:Y:S02]  /*57f0*/  ISETP.GT.U32.AND P3, PT, R61.reuse, 0x7f7fffff, PT ;  /* 0x7f7fffff3d00780c */ /* 0x040fe40003f64070 */
        /* <DEDUP_REMOVED lines=8> */
[----:B------:R-:W-:-:S07]  /*5880*/  IMAD.MOV.U32 R9, RZ, RZ, R42 ;  /* 0x000000ffff097224 */ /* 0x000fce00078e002a */
.L_x_144:
        /* <DEDUP_REMOVED lines=13> */
.L_x_143:
[----:B------:R-:W-:Y:S05]  /*5960*/  BSYNC.RECONVERGENT B1 ;  /* 0x0000000000017941 */ /* 0x000fea0003800200 */
.L_x_142:
[----:B------:R-:W-:-:S04]  /*5970*/  FMUL R10, R9, 1.1920928955078125e-07 ;  /* 0x34000000090a7820 */ /* 0x000fc80000400000 */
[----:B------:R-:W-:-:S07]  /*5980*/  FMUL R10, R45, R10 ;  /* 0x0000000a2d0a7220 */ /* 0x000fce0000400000 */
.L_x_137:
[----:B------:R-:W-:Y:S05]  /*5990*/  BSYNC.RECONVERGENT B0 ;  /* 0x0000000000007941 */ /* 0x000fea0003800200 */
.L_x_136:
        /* <DEDUP_REMOVED lines=18> */
.L_x_146:
[----:B------:R-:W-:Y:S05]  /*5ac0*/  BSYNC.RECONVERGENT B5 ;  /* 0x0000000000057941 */ /* 0x000fea0003800200 */
.L_x_145:
[----:B------:R-:W-:Y:S05]  /*5ad0*/  @!P2 BREAK.RELIABLE B4 ;  /* 0x000000000004a942 */ /* 0x000fea0003800100 */
[----:B------:R-:W-:Y:S01]  /*5ae0*/  IMAD.MOV.U32 R9, RZ, RZ, RZ ;  /* 0x000000ffff097224 */ /* 0x000fe200078e00ff */
[----:B------:R-:W-:Y:S06]  /*5af0*/  @!P2 BRA `(.L_x_147) ;  /* 0x0000000800b0a947 */ /* 0x000fec0003800000 */
.L_x_135:
[----:B------:R-:W-:Y:S05]  /*5b00*/  BSYNC.RELIABLE B4 ;  /* 0x0000000000047941 */ /* 0x000fea0003800100 */
.L_x_134:
        /* <DEDUP_REMOVED lines=29> */
.L_x_153:
[----:B------:R-:W-:Y:S01]  /*5ce0*/  FSETP.GEU.AND P1, PT, R43, -|R4|, PT ;  /* 0xc00000042b00720b */ /* 0x000fe20003f2e000 */
[----:B------:R-:W-:-:S12]  /*5cf0*/  FADD R10, R10, -1 ;  /* 0xbf8000000a0a7421 */ /* 0x000fd80000000000 */
[----:B------:R-:W-:-:S07]  /*5d00*/  @!P1 FADD R10, R10, -1 ;  /* 0xbf8000000a0a9421 */ /* 0x000fce0000000000 */
.L_x_152:
[----:B------:R-:W-:Y:S05]  /*5d10*/  BSYNC.RECONVERGENT B1 ;  /* 0x0000000000017941 */ /* 0x000fea0003800200 */
.L_x_151:
[----:B------:R-:W-:Y:S01]  /*5d20*/  FFMA R10, R10, -|R4|, R61 ;  /* 0xc00000040a0a7223 */ /* 0x000fe2000000003d */
[----:B------:R-:W-:Y:S06]  /*5d30*/  BRA `(.L_x_149) ;  /* 0x0000000000787947 */ /* 0x000fec0003800000 */
.L_x_150:
        /* <DEDUP_REMOVED lines=14> */
.L_x_156:
[----:B------:R-:W-:-:S04]  /*5e20*/  VIMNMX.U32 R42, PT, PT, R10, 0xb800000, PT ;  /* 0x0b8000000a2a7848 */ /* 0x000fc80003fe0000 */
[C---:B------:R-:W-:Y:S01]  /*5e30*/  IADD3 R10, PT, PT, -R42.reuse, R10, RZ ;  /* 0x0000000a2a0a7210 */ /* 0x040fe20007ffe1ff */
[----:B------:R-:W-:-:S03]  /*5e40*/  IMAD.IADD R9, R42, 0x1, R9 ;  /* 0x000000012a097824 */ /* 0x000fc600078e0209 */
[----:B------:R-:W-:Y:S01]  /*5e50*/  ISETP.NE.AND P2, PT, R10, RZ, PT ;  /* 0x000000ff0a00720c */ /* 0x000fe20003f45270 */
[----:B---3--:R-:W-:-:S04]  /*5e60*/  FMUL R44, R15, R9 ;  /* 0x000000090f2c7220 */ /* 0x008fc80000400000 */
        /* <DEDUP_REMOVED lines=8> */
.L_x_155:
[----:B------:R-:W-:Y:S05]  /*5ef0*/  BSYNC.RECONVERGENT B1 ;  /* 0x0000000000017941 */ /* 0x000fea0003800200 */
.L_x_154:
[----:B------:R-:W-:-:S04]  /*5f00*/  FMUL R10, R9, 1.1920928955078125e-07 ;  /* 0x34000000090a7820 */ /* 0x000fc80000400000 */
[----:B------:R-:W-:-:S07]  /*5f10*/  FMUL R10, R45, R10 ;  /* 0x0000000a2d0a7220 */ /* 0x000fce0000400000 */
.L_x_149:
[----:B------:R-:W-:Y:S05]  /*5f20*/  BSYNC.RECONVERGENT B0 ;  /* 0x0000000000007941 */ /* 0x000fea0003800200 */
.L_x_148:
        /* <DEDUP_REMOVED lines=16> */
.L_x_158:
[----:B------:R-:W-:Y:S05]  /*6030*/  BSYNC.RECONVERGENT B4 ;  /* 0x0000000000047941 */ /* 0x000fea0003800200 */
.L_x_157:
        /* <DEDUP_REMOVED lines=31> */
.L_x_164:
[----:B------:R-:W-:Y:S01]  /*6230*/  FSETP.GEU.AND P1, PT, R43, -|R4|, PT ;  /* 0xc00000042b00720b */ /* 0x000fe20003f2e000 */
[----:B------:R-:W-:-:S12]  /*6240*/  FADD R10, R10, -1 ;  /* 0xbf8000000a0a7421 */ /* 0x000fd80000000000 */
[----:B------:R-:W-:-:S07]  /*6250*/  @!P1 FADD R10, R10, -1 ;  /* 0xbf8000000a0a9421 */ /* 0x000fce0000000000 */
.L_x_163:
[----:B------:R-:W-:Y:S05]  /*6260*/  BSYNC.RECONVERGENT B1 ;  /* 0x0000000000017941 */ /* 0x000fea0003800200 */
.L_x_162:
[----:B------:R-:W-:Y:S01]  /*6270*/  FFMA R61, R10, -|R4|, R61 ;  /* 0xc00000040a3d7223 */ /* 0x000fe2000000003d */
[----:B------:R-:W-:Y:S06]  /*6280*/  BRA `(.L_x_160) ;  /* 0x0000000000847947 */ /* 0x000fec0003800000 */
.L_x_161:
        /* <DEDUP_REMOVED lines=17> */
.L_x_167:
        /* <DEDUP_REMOVED lines=13> */
.L_x_166:
[----:B------:R-:W-:Y:S05]  /*6470*/  BSYNC.RECONVERGENT B1 ;  /* 0x0000000000017941 */ /* 0x000fea0003800200 */
.L_x_165:
[----:B------:R-:W-:-:S04]  /*6480*/  FMUL R10, R9, 1.1920928955078125e-07 ;  /* 0x34000000090a7820 */ /* 0x000fc80000400000 */
[----:B------:R-:W-:-:S07]  /*6490*/  FMUL R61, R61, R10 ;  /* 0x0000000a3d3d7220 */ /* 0x000fce0000400000 */
.L_x_160:
[----:B------:R-:W-:Y:S05]  /*64a0*/  BSYNC.RECONVERGENT B0 ;  /* 0x0000000000007941 */ /* 0x000fea0003800200 */
.L_x_159:
        /* <DEDUP_REMOVED lines=16> */
.L_x_168:
[----:B------:R-:W-:Y:S05]  /*65b0*/  BSYNC.RECONVERGENT B4 ;  /* 0x0000000000047941 */ /* 0x000fea0003800200 */
.L_x_147:
[----:B------:R-:W-:Y:S05]  /*65c0*/  BSYNC.RECONVERGENT B3 ;  /* 0x0000000000037941 */ /* 0x000fea0003800200 */
.L_x_133:
[----:B------:R-:W-:Y:S01]  /*65d0*/  FADD R42, -R60, 1 ;  /* 0x3f8000003c2a7421 */ /* 0x000fe20000000100 */
[----:B------:R-:W-:Y:S01]  /*65e0*/  FADD R43, -R57, 1 ;  /* 0x3f800000392b7421 */ /* 0x000fe20000000100 */
[----:B------:R-:W-:Y:S01]  /*65f0*/  FADD R10, -R9, 1 ;  /* 0x3f800000090a7421 */ /* 0x000fe20000000100 */
[----:B------:R-:W2:Y:S01]  /*6600*/  MUFU.RCP R47, R30 ;  /* 0x0000001e002f7308 */ /* 0x000ea20000001000 */
[----:B------:R-:W-:Y:S01]  /*6610*/  BSSY.RECONVERGENT B3, `(.L_x_169) ;  /* 0x0000021000037945 */ /* 0x000fe20003800200 */
[C---:B------:R-:W-:Y:S01]  /*6620*/  FMUL R44, R42.reuse, R43 ;  /* 0x0000002b2a2c7220 */ /* 0x040fe20000400000 */
[----:B------:R-:W-:Y:S01]  /*6630*/  FMUL R42, R42, R57 ;  /* 0x000000392a2a7220 */ /* 0x000fe20000400000 */
[----:B------:R-:W-:Y:S02]  /*6640*/  FMUL R57, R57, R60 ;  /* 0x0000003c39397220 */ /* 0x000fe40000400000 */
[----:B------:R-:W-:Y:S01]  /*6650*/  FMUL R45, R10, R44 ;  /* 0x0000002c0a2d7220 */ /* 0x000fe20000400000 */
[-C--:B------:R-:W-:Y:S01]  /*6660*/  FMUL R44, R44, R9.reuse ;  /* 0x000000092c2c7220 */ /* 0x080fe20000400000 */
[----:B------:R-:W-:Y:S01]  /*6670*/  FMUL R46, R10, R42 ;  /* 0x0000002a0a2e7220 */ /* 0x000fe20000400000 */
[----:B------:R-:W-:Y:S01]  /*6680*/  FMUL R42, R42, R9 ;  /* 0x000000092a2a7220 */ /* 0x000fe20000400000 */
[----:B-----5:R-:W-:Y:S01]  /*6690*/  FFMA R45, R6, R45, RZ ;  /* 0x0000002d062d7223 */ /* 0x020fe200000000ff */
[----:B------:R-:W-:-:S03]  /*66a0*/  FMUL R58, R57, R9 ;  /* 0x00000009393a7220 */ /* 0x000fc60000400000 */
[----:B------:R-:W-:Y:S01]  /*66b0*/  FFMA R44, R56, R44, R45 ;  /* 0x0000002c382c7223 */ /* 0x000fe2000000002d */
[----:B------:R-:W-:-:S03]  /*66c0*/  FMUL R45, R43, R60 ;  /* 0x0000003c2b2d7220 */ /* 0x000fc60000400000 */
[----:B------:R-:W-:Y:S01]  /*66d0*/  FFMA R43, R55, R46, R44 ;  /* 0x0000002e372b7223 */ /* 0x000fe2000000002c */
[----:B------:R-:W-:Y:S01]  /*66e0*/  FMUL R44, R10, R45 ;  /* 0x0000002d0a2c7220 */ /* 0x000fe20000400000 */
[----:B------:R-:W-:Y:S02]  /*66f0*/  FMUL R45, R45, R9 ;  /* 0x000000092d2d7220 */ /* 0x000fe40000400000 */
[----:B------:R-:W-:-:S04]  /*6700*/  FFMA R42, R54, R42, R43 ;  /* 0x0000002a362a7223 */ /* 0x000fc8000000002b */
[----:B------:R-:W-:Y:S01]  /*6710*/  FFMA R43, R53, R44, R42 ;  /* 0x0000002c352b7223 */ /* 0x000fe2000000002a */
[----:B------:R-:W-:-:S03]  /*6720*/  FMUL R42, R10, R57 ;  /* 0x000000390a2a7220 */ /* 0x000fc60000400000 */
[----:B------:R-:W-:-:S04]  /*6730*/  FFMA R10, R52, R45, R43 ;  /* 0x0000002d340a7223 */ /* 0x000fc8000000002b */
[----:B------:R-:W-:Y:S01]  /*6740*/  FFMA R9, R51, R42, R10 ;  /* 0x0000002a33097223 */ /* 0x000fe2000000000a */
[----:B--2---:R-:W-:-:S03]  /*6750*/  FFMA R42, R47, -R30, 1 ;  /* 0x3f8000002f2a7423 */ /* 0x004fc6000000081e */
[----:B------:R-:W-:Y:S01]  /*6760*/  FFMA R58, R50, R58, R9 ;  /* 0x0000003a323a7223 */ /* 0x000fe20000000009 */
[----:B------:R-:W-:-:S03]  /*6770*/  FFMA R47, R47, R42, R47 ;  /* 0x0000002a2f2f7223 */ /* 0x000fc6000000002f */
[----:B------:R-:W-:-:S04]  /*6780*/  FADD R10, -R31, R58 ;  /* 0x0000003a1f0a7221 */ /* 0x000fc80000000100 */
[----:B------:R-:W2:Y:S01]  /*6790*/  FCHK P1, R10, R30 ;  /* 0x0000001e0a007302 */ /* 0x000ea20000020000 */
[----:B------:R-:W-:-:S04]  /*67a0*/  FFMA R9, R10, R47, RZ ;  /* 0x0000002f0a097223 */ /* 0x000fc800000000ff */
[----:B------:R-:W-:-:S04]  /*67b0*/  FFMA R42, R9, -R30, R10 ;  /* 0x8000001e092a7223 */ /* 0x000fc8000000000a */
[----:B------:R-:W-:Y:S01]  /*67c0*/  FFMA R59, R47, R42, R9 ;  /* 0x0000002a2f3b7223 */ /* 0x000fe20000000009 */
[----:B--2---:R-:W-:Y:S06]  /*67d0*/  @!P1 BRA `(.L_x_170) ;  /* 0x0000000000109947 */ /* 0x004fec0003800000 */
[----:B------:R-:W-:Y:S02]  /*67e0*/  MOV R9, R30 ;  /* 0x0000001e00097202 */ /* 0x000fe40000000f00 */
[----:B------:R-:W-:-:S07]  /*67f0*/  MOV R42, 0x6810 ;  /* 0x00006810002a7802 */ /* 0x000fce0000000f00 */
[----:B01-3--:R-:W-:Y:S05]  /*6800*/  CALL.REL.NOINC `($__internal_1_$__cuda_sm3x_div_rn_noftz_f32_slowpath) ;  /* 0x0000000c00b87944 */ /* 0x00bfea0003c00000 */
[----:B------:R-:W-:-:S07]  /*6810*/  IMAD.MOV.U32 R59, RZ, RZ, R9 ;  /* 0x000000ffff3b7224 */ /* 0x000fce00078e0009 */
.L_x_170:
[----:B------:R-:W-:Y:S05]  /*6820*/  BSYNC.RECONVERGENT B3 ;  /* 0x0000000000037941 */ /* 0x000fea0003800200 */
.L_x_169:
[----:B------:R-:W2:Y:S01]  /*6830*/  LDC.64 R42, c[0x0][0x3c0] ;  /* 0x0000f000ff2a7b82 */ /* 0x000ea20000000a00 */
[----:B------:R-:W2:Y:S02]  /*6840*/  F2I.TRUNC.NTZ R59, R59 ;  /* 0x0000003b003b7305 */ /* 0x000ea4000020f100 */
[----:B--2---:R-:W-:-:S05]  /*6850*/  IMAD.WIDE R42, R59, 0x4, R42 ;  /* 0x000000043b2a7825 */ /* 0x004fca00078e022a */
[----:B------:R-:W2:Y:S04]  /*6860*/  LDG.E R61, desc[UR20][R42.64] ;  /* 0x000000142a3d7981 */ /* 0x000ea8000c1e1900 */
[----:B------:R-:W2:Y:S01]  /*6870*/  LDG.E R10, desc[UR20][R42.64+0x4] ;  /* 0x000004142a0a7981 */ /* 0x000ea2000c1e1900 */
[----:B------:R-:W4:Y:S01]  /*6880*/  MUFU.RCP R9, R30 ;  /* 0x0000001e00097308 */ /* 0x000f220000001000 */
[----:B------:R-:W-:Y:S01]  /*6890*/  BSSY.RECONVERGENT B3, `(.L_x_171) ;  /* 0x0000010000037945 */ /* 0x000fe20003800200 */
[----:B----4-:R-:W-:-:S04]  /*68a0*/  FFMA R44, R9, -R30, 1 ;  /* 0x3f800000092c7423 */ /* 0x010fc8000000081e */
[----:B------:R-:W-:Y:S01]  /*68b0*/  FFMA R9, R9, R44, R9 ;  /* 0x0000002c09097223 */ /* 0x000fe20000000009 */
[----:B--2---:R-:W-:Y:S01]  /*68c0*/  FADD R47, -R61, R10 ;  /* 0x0000000a3d2f7221 */ /* 0x004fe20000000100 */
[----:B------:R-:W-:-:S03]  /*68d0*/  I2FP.F32.S32 R10, R59 ;  /* 0x0000003b000a7245 */ /* 0x000fc60000201400 */
[----:B------:R-:W2:Y:S01]  /*68e0*/  FCHK P1, R47, R30 ;  /* 0x0000001e2f007302 */ /* 0x000ea20000020000 */
[----:B------:R-:W-:Y:S01]  /*68f0*/  FFMA R44, R9, R47, RZ ;  /* 0x0000002f092c7223 */ /* 0x000fe200000000ff */
[----:B------:R-:W-:-:S03]  /*6900*/  FFMA R45, R10, R30, R31 ;  /* 0x0000001e0a2d7223 */ /* 0x000fc6000000001f */
[----:B------:R-:W-:Y:S01]  /*6910*/  FFMA R10, R44, -R30, R47 ;  /* 0x8000001e2c0a7223 */ /* 0x000fe2000000002f */
[----:B------:R-:W-:-:S03]  /*6920*/  FADD R58, R58, -R45 ;  /* 0x8000002d3a3a7221 */ /* 0x000fc60000000000 */
[----:B------:R-:W-:Y:S01]  /*6930*/  FFMA R9, R9, R10, R44 ;  /* 0x0000000a09097223 */ /* 0x000fe2000000002c */
[----:B--2---:R-:W-:Y:S06]  /*6940*/  @!P1 BRA `(.L_x_172) ;  /* 0x0000000000109947 */ /* 0x004fec0003800000 */
[----:B------:R-:W-:Y:S01]  /*6950*/  MOV R10, R47 ;  /* 0x0000002f000a7202 */ /* 0x000fe20000000f00 */
[----:B------:R-:W-:Y:S01]  /*6960*/  IMAD.MOV.U32 R9, RZ, RZ, R30 ;  /* 0x000000ffff097224 */ /* 0x000fe200078e001e */
[----:B------:R-:W-:-:S07]  /*6970*/  MOV R42, 0x6990 ;  /* 0x00006990002a7802 */ /* 0x000fce0000000f00 */
[----:B01-3--:R-:W-:Y:S05]  /*6980*/  CALL.REL.NOINC `($__internal_1_$__cuda_sm3x_div_rn_noftz_f32_slowpath) ;  /* 0x0000000c00587944 */ /* 0x00bfea0003c00000 */
.L_x_172:
[----:B------:R-:W-:Y:S05]  /*6990*/  BSYNC.RECONVERGENT B3 ;  /* 0x0000000000037941 */ /* 0x000fea0003800200 */
.L_x_171:
[----:B------:R-:W2:Y:S02]  /*69a0*/  LDC.64 R42, c[0x0][0x3a8] ;  /* 0x0000ea00ff2a7b82 */ /* 0x000ea40000000a00 */
[----:B--2---:R-:W-:-:S05]  /*69b0*/  IMAD.WIDE R42, R59, 0x4, R42 ;  /* 0x000000043b2a7825 */ /* 0x004fca00078e022a */
[----:B------:R-:W2:Y:S04]  /*69c0*/  LDG.E R47, desc[UR20][R42.64+0x4] ;  /* 0x000004142a2f7981 */ /* 0x000ea8000c1e1900 */
[----:B------:R4:W5:Y:S01]  /*69d0*/  LDG.E R57, desc[UR20][R42.64] ;  /* 0x000000142a397981 */ /* 0x000962000c1e1900 */
[----:B------:R-:W0:Y:S01]  /*69e0*/  MUFU.RCP R45, R30 ;  /* 0x0000001e002d7308 */ /* 0x000e220000001000 */
[----:B------:R-:W-:Y:S01]  /*69f0*/  FFMA R68, R58, R9, R61 ;  /* 0x000000093a447223 */ /* 0x000fe2000000003d */
[----:B------:R-:W-:Y:S06]  /*6a00*/  BSSY.RECONVERGENT B3, `(.L_x_173) ;  /* 0x000000d000037945 */ /* 0x000fec0003800200 */
[----:B------:R-:W1:Y:S01]  /*6a10*/  F2F.F64.F32 R68, R68 ;  /* 0x0000004400447310 */ /* 0x000e620000201800 */
[----:B0-----:R-:W-:-:S04]  /*6a20*/  FFMA R10, R45, -R30, 1 ;  /* 0x3f8000002d0a7423 */ /* 0x001fc8000000081e */
[----:B------:R-:W-:-:S03]  /*6a30*/  FFMA R9, R45, R10, R45 ;  /* 0x0000000a2d097223 */ /* 0x000fc6000000002d */
[----:B--2---:R-:W0:Y:S01]  /*6a40*/  FCHK P1, R47, R30 ;  /* 0x0000001e2f007302 */ /* 0x004e220000020000 */
[----:B------:R-:W-:-:S04]  /*6a50*/  FFMA R10, R9, R47, RZ ;  /* 0x0000002f090a7223 */ /* 0x000fc800000000ff */
[----:B------:R-:W-:-:S04]  /*6a60*/  FFMA R45, R10, -R30, R47 ;  /* 0x8000001e0a2d7223 */ /* 0x000fc8000000002f */
[----:B------:R-:W-:Y:S01]  /*6a70*/  FFMA R9, R9, R45, R10 ;  /* 0x0000002d09097223 */ /* 0x000fe2000000000a */
[----:B01--4-:R-:W-:Y:S06]  /*6a80*/  @!P1 BRA `(.L_x_174) ;  /* 0x0000000000109947 */ /* 0x013fec0003800000 */
[----:B------:R-:W-:Y:S01]  /*6a90*/  MOV R10, R47 ;  /* 0x0000002f000a7202 */ /* 0x000fe20000000f00 */
[----:B------:R-:W-:Y:S01]  /*6aa0*/  IMAD.MOV.U32 R9, RZ, RZ, R30 ;  /* 0x000000ffff097224 */ /* 0x000fe200078e001e */
[----:B------:R-:W-:-:S07]  /*6ab0*/  MOV R42, 0x6ad0 ;  /* 0x00006ad0002a7802 */ /* 0x000fce0000000f00 */
[----:B---3-5:R-:W-:Y:S05]  /*6ac0*/  CALL.REL.NOINC `($__internal_1_$__cuda_sm3x_div_rn_noftz_f32_slowpath) ;  /* 0x0000000c00087944 */ /* 0x028fea0003c00000 */
.L_x_174:
[----:B------:R-:W-:Y:S05]  /*6ad0*/  BSYNC.RECONVERGENT B3 ;  /* 0x0000000000037941 */ /* 0x000fea0003800200 */
.L_x_173:
[----:B------:R-:W0:Y:S02]  /*6ae0*/  LDC.64 R46, c[0x0][0x3b0] ;  /* 0x0000ec00ff2e7b82 */ /* 0x000e240000000a00 */
[----:B0-----:R-:W-:-:S05]  /*6af0*/  IMAD.WIDE R46, R59, 0x4, R46 ;  /* 0x000000043b2e7825 */ /* 0x001fca00078e022e */
[----:B------:R-:W2:Y:S04]  /*6b00*/  LDG.E R10, desc[UR20][R46.64+0x4] ;  /* 0x000004142e0a7981 */ /* 0x000ea8000c1e1900 */
[----:B------:R0:W5:Y:S02]  /*6b10*/  LDG.E R61, desc[UR20][R46.64] ;  /* 0x000000142e3d7981 */ /* 0x000164000c1e1900 */
[----:B-----5:R-:W-:Y:S01]  /*6b20*/  FFMA R57, R58, R9, R57 ;  /* 0x000000093a397223 */ /* 0x020fe20000000039 */
[----:B------:R-:W-:Y:S01]  /*6b30*/  DMUL R68, R66, R68 ;  /* 0x0000004442447228 */ /* 0x000fe20000000000 */
[----:B------:R-:W-:Y:S01]  /*6b40*/  F2F.F64.F32 R42, R24 ;  /* 0x00000018002a7310 */ /* 0x000fe20000201800 */
[----:B------:R-:W-:Y:S07]  /*6b50*/  BSSY.RECONVERGENT B3, `(.L_x_175) ;  /* 0x0000011000037945 */ /* 0x000fee0003800200 */
[----:B------:R-:W1:Y:S08]  /*6b60*/  F2F.F64.F32 R44, R57 ;  /* 0x00000039002c7310 */ /* 0x000e700000201800 */
[----:B------:R-:W4:Y:S01]  /*6b70*/  F2F.F64.F32 R62, R7 ;  /* 0x00000007003e7310 */ /* 0x000f220000201800 */
[----:B-1----:R-:W-:-:S07]  /*6b80*/  DMUL R44, R68, R44 ;  /* 0x0000002c442c7228 */ /* 0x002fce0000000000 */
[----:B------:R-:W1:Y:S01]  /*6b90*/  MUFU.RCP R9, R30 ;  /* 0x0000001e00097308 */ /* 0x000e620000001000 */
[----:B----4-:R-:W-:-:S07]  /*6ba0*/  DFMA R42, R44, R62, R42 ;  /* 0x0000003e2c2a722b */ /* 0x010fce000000002a */
[----:B------:R0:W4:Y:S01]  /*6bb0*/  F2F.F32.F64 R24, R42 ;  /* 0x0000002a00187310 */ /* 0x0001220000301000 */
[----:B-1----:R-:W-:-:S04]  /*6bc0*/  FFMA R44, R9, -R30, 1 ;  /* 0x3f800000092c7423 */ /* 0x002fc8000000081e */
[----:B------:R-:W-:-:S03]  /*6bd0*/  FFMA R9, R9, R44, R9 ;  /* 0x0000002c09097223 */ /* 0x000fc60000000009 */
[----:B--2---:R-:W1:Y:S01]  /*6be0*/  FCHK P1, R10, R30 ;  /* 0x0000001e0a007302 */ /* 0x004e620000020000 */
[----:B------:R-:W-:-:S04]  /*6bf0*/  FFMA R45, R9, R10, RZ ;  /* 0x0000000a092d7223 */ /* 0x000fc800000000ff */
[----:B------:R-:W-:-:S04]  /*6c00*/  FFMA R44, R45, -R30, R10 ;  /* 0x8000001e2d2c7223 */ /* 0x000fc8000000000a */
[----:B------:R-:W-:Y:S01]  /*6c10*/  FFMA R9, R9, R44, R45 ;  /* 0x0000002c09097223 */ /* 0x000fe2000000002d */
[----:B01--4-:R-:W-:Y:S06]  /*6c20*/  @!P1 BRA `(.L_x_176) ;  /* 0x00000000000c9947 */ /* 0x013fec0003800000 */
[----:B------:R-:W-:Y:S02]  /*6c30*/  MOV R9, R30 ;  /* 0x0000001e00097202 */ /* 0x000fe40000000f00 */
[----:B------:R-:W-:-:S07]  /*6c40*/  MOV R42, 0x6c60 ;  /* 0x00006c60002a7802 */ /* 0x000fce0000000f00 */
[----:B---3--:R-:W-:Y:S05]  /*6c50*/  CALL.REL.NOINC `($__internal_1_$__cuda_sm3x_div_rn_noftz_f32_slowpath) ;  /* 0x0000000800a47944 */ /* 0x008fea0003c00000 */
.L_x_176:
[----:B------:R-:W-:Y:S05]  /*6c60*/  BSYNC.RECONVERGENT B3 ;  /* 0x0000000000037941 */ /* 0x000fea0003800200 */
.L_x_175:
[----:B------:R-:W0:Y:S02]  /*6c70*/  LDC.64 R42, c[0x0][0x3b8] ;  /* 0x0000ee00ff2a7b82 */ /* 0x000e240000000a00 */
[----:B0-----:R-:W-:-:S05]  /*6c80*/  IMAD.WIDE R42, R59, 0x4, R42 ;  /* 0x000000043b2a7825 */ /* 0x001fca00078e022a */
[----:B------:R-:W2:Y:S01]  /*6c90*/  LDG.E R10, desc[UR20][R42.64+0x4] ;  /* 0x000004142a0a7981 */ /* 0x000ea2000c1e1900 */
[----:B------:R-:W-:Y:S01]  /*6ca0*/  FFMA R61, R58, R9, R61 ;  /* 0x000000093a3d7223 */ /* 0x000fe2000000003d */
[----:B------:R-:W-:Y:S02]  /*6cb0*/  F2F.F64.F32 R46, R23 ;  /* 0x00000017002e7310 */ /* 0x000fe40000201800 */
[----:B------:R0:W5:Y:S01]  /*6cc0*/  LDG.E R57, desc[UR20][R42.64] ;  /* 0x000000142a397981 */ /* 0x000162000c1e1900 */
[----:B------:R-:W-:Y:S05]  /*6cd0*/  BSSY.RECONVERGENT B3, `(.L_x_177) ;  /* 0x0000010000037945 */ /* 0x000fea0003800200 */
[----:B------:R-:W1:Y:S08]  /*6ce0*/  F2F.F64.F32 R44, R61 ;  /* 0x0000003d002c7310 */ /* 0x000e700000201800 */
[----:B------:R-:W4:Y:S01]  /*6cf0*/  MUFU.RCP R9, R30 ;  /* 0x0000001e00097308 */ /* 0x000f220000001000 */
[----:B-1----:R-:W-:-:S08]  /*6d00*/  DMUL R44, R68, R44 ;  /* 0x0000002c442c7228 */ /* 0x002fd00000000000 */
[----:B------:R-:W-:Y:S01]  /*6d10*/  DFMA R44, R62, R44, R46 ;  /* 0x0000002c3e2c722b */ /* 0x000fe2000000002e */
[----:B----4-:R-:W-:-:S05]  /*6d20*/  FFMA R46, R9, -R30, 1 ;  /* 0x3f800000092e7423 */ /* 0x010fca000000081e */
[----:B------:R1:W4:Y:S01]  /*6d30*/  F2F.F32.F64 R23, R44 ;  /* 0x0000002c00177310 */ /* 0x0003220000301000 */
[----:B------:R-:W-:-:S07]  /*6d40*/  FFMA R9, R9, R46, R9 ;  /* 0x0000002e09097223 */ /* 0x000fce0000000009 */
[----:B--2---:R-:W2:Y:S01]  /*6d50*/  FCHK P1, R10, R30 ;  /* 0x0000001e0a007302 */ /* 0x004ea20000020000 */
[----:B0-----:R-:W-:-:S04]  /*6d60*/  FFMA R43, R9, R10, RZ ;  /* 0x0000000a092b7223 */ /* 0x001fc800000000ff */
[----:B------:R-:W-:-:S04]  /*6d70*/  FFMA R42, R43, -R30, R10 ;  /* 0x8000001e2b2a7223 */ /* 0x000fc8000000000a */
[----:B------:R-:W-:Y:S01]  /*6d80*/  FFMA R9, R9, R42, R43 ;  /* 0x0000002a09097223 */ /* 0x000fe2000000002b */
[----:B-12-4-:R-:W-:Y:S06]  /*6d90*/  @!P1 BRA `(.L_x_178) ;  /* 0x00000000000c9947 */ /* 0x016fec0003800000 */
[----:B------:R-:W-:Y:S01]  /*6da0*/  IMAD.MOV.U32 R9, RZ, RZ, R30 ;  /* 0x000000ffff097224 */ /* 0x000fe200078e001e */
[----:B------:R-:W-:-:S07]  /*6db0*/  MOV R42, 0x6dd0 ;  /* 0x00006dd0002a7802 */ /* 0x000fce0000000f00 */
[----:B---3-5:R-:W-:Y:S05]  /*6dc0*/  CALL.REL.NOINC `($__internal_1_$__cuda_sm3x_div_rn_noftz_f32_slowpath) ;  /* 0x0000000800487944 */ /* 0x028fea0003c00000 */
.L_x_178:
[----:B------:R-:W-:Y:S05]  /*6dd0*/  BSYNC.RECONVERGENT B3 ;  /* 0x0000000000037941 */ /* 0x000fea0003800200 */
.L_x_177:
[----:B-----5:R-:W-:Y:S01]  /*6de0*/  FFMA R9, R58, R9, R57 ;  /* 0x000000093a097223 */ /* 0x020fe20000000039 */
[----:B------:R-:W-:Y:S08]  /*6df0*/  F2F.F64.F32 R44, R22 ;  /* 0x00000016002c7310 */ /* 0x000ff00000201800 */
[----:B------:R-:W0:Y:S02]  /*6e00*/  F2F.F64.F32 R42, R9 ;  /* 0x00000009002a7310 */ /* 0x000e240000201800 */
[----:B0-----:R-:W-:-:S08]  /*6e10*/  DMUL R42, R68, R42 ;  /* 0x0000002a442a7228 */ /* 0x001fd00000000000 */
[----:B------:R-:W-:-:S06]  /*6e20*/  DFMA R42, R62, R42, R44 ;  /* 0x0000002a3e2a722b */ /* 0x000fcc000000002c */
[----:B------:R2:W4:Y:S01]  /*6e30*/  F2F.F32.F64 R22, R42 ;  /* 0x0000002a00167310 */ /* 0x0005220000301000 */
[----:B------:R-:W-:Y:S05]  /*6e40*/  @P0 BRA `(.L_x_179) ;  /* 0xffffffb400840947 */ /* 0x000fea000383ffff */
[----:B------:R-:W2:Y:S01]  /*6e50*/  LDCU.64 UR6, c[0x0][0x3d0] ;  /* 0x00007a00ff0677ac */ /* 0x000ea20008000a00 */
[----:B------:R-:W-:-:S05]  /*6e60*/  IADD3 R45, PT, PT, R1, R8, RZ ;  /* 0x00000008012d7210 */ /* 0x000fca0007ffe0ff */
[----:B------:R-:W5:Y:S04]  /*6e70*/  LDL R0, [R45+0xc] ;  /* 0x00000c002d007983 */ /* 0x000f680000100800 */
[----:B------:R-:W5:Y:S04]  /*6e80*/  LDL R9, [R45] ;  /* 0x000000002d097983 */ /* 0x000f680000100800 */
[----:B------:R-:W3:Y:S01]  /*6e90*/  LDL R10, [R45+0x40] ;  /* 0x000040002d0a7983 */ /* 0x000ee20000100800 */
[----:B--2---:R-:W-:-:S04]  /*6ea0*/  IADD3 R42, P0, PT, R8, UR6, RZ ;  /* 0x00000006082a7c10 */ /* 0x004fc8000ff1e0ff */
[----:B------:R-:W-:-:S06]  /*6eb0*/  IADD3.X R43, PT, PT, R49, UR7, RZ, P0, !PT ;  /* 0x00000007312b7c10 */ /* 0x000fcc00087fe4ff */
[----:B------:R-:W2:Y:S01]  /*6ec0*/  LDG.E R43, desc[UR20][R42.64] ;  /* 0x000000142a2b7981 */ /* 0x000ea2000c1e1900 */
[----:B------:R-:W-:Y:S01]  /*6ed0*/  BSSY.RECONVERGENT B3, `(.L_x_180) ;  /* 0x000000f000037945 */ /* 0x000fe20003800200 */
[----:B------:R-:W-:Y:S01]  /*6ee0*/  FADD R21, R21, R7 ;  /* 0x0000000715157221 */ /* 0x000fe20000000000 */
[----:B-----5:R-:W-:-:S05]  /*6ef0*/  IMAD.IADD R0, R0, 0x1, R9 ;  /* 0x0000000100007824 */ /* 0x020fca00078e0209 */
[----:B------:R0:W-:Y:S01]  /*6f00*/  STL [R45], R0 ;  /* 0x000000002d007387 */ /* 0x0001e20000100800 */
[----:B--2---:R-:W1:Y:S08]  /*6f10*/  MUFU.RCP R6, R43 ;  /* 0x0000002b00067308 */ /* 0x004e700000001000 */
[----:B---3--:R-:W2:Y:S01]  /*6f20*/  FCHK P0, R10, R43 ;  /* 0x0000002b0a007302 */ /* 0x008ea20000000000 */
[----:B-1----:R-:W-:-:S04]  /*6f30*/  FFMA R9, -R43, R6, 1 ;  /* 0x3f8000002b097423 */ /* 0x002fc80000000106 */
[----:B------:R-:W-:-:S04]  /*6f40*/  FFMA R9, R6, R9, R6 ;  /* 0x0000000906097223 */ /* 0x000fc80000000006 */
[----:B------:R-:W-:-:S04]  /*6f50*/  FFMA R6, R10, R9, RZ ;  /* 0x000000090a067223 */ /* 0x000fc800000000ff */
[----:B------:R-:W-:-:S04]  /*6f60*/  FFMA R42, -R43, R6, R10 ;  /* 0x000000062b2a7223 */ /* 0x000fc8000000010a */
[----:B------:R-:W-:Y:S01]  /*6f70*/  FFMA R9, R9, R42, R6 ;  /* 0x0000002a09097223 */ /* 0x000fe20000000006 */
[----:B0-2---:R-:W-:Y:S06]  /*6f80*/  @!P0 BRA `(.L_x_181) ;  /* 0x00000000000c8947 */ /* 0x005fec0003800000 */
[----:B------:R-:W-:Y:S02]  /*6f90*/  MOV R9, R43 ;  /* 0x0000002b00097202 */ /* 0x000fe40000000f00 */
[----:B------:R-:W-:-:S07]  /*6fa0*/  MOV R42, 0x6fc0 ;  /* 0x00006fc0002a7802 */ /* 0x000fce0000000f00 */
[----:B----4-:R-:W-:Y:S05]  /*6fb0*/  CALL.REL.NOINC `($__internal_1_$__cuda_sm3x_div_rn_noftz_f32_slowpath) ;  /* 0x0000000400cc7944 */ /* 0x010fea0003c00000 */
.L_x_181:
[----:B------:R-:W-:Y:S05]  /*6fc0*/  BSYNC.RECONVERGENT B3 ;  /* 0x0000000000037941 */ /* 0x000fea0003800200 */
.L_x_180:
[----:B------:R-:W-:Y:S01]  /*6fd0*/  FADD R9, R11, |R9| ;  /* 0x400000090b097221 */ /* 0x000fe20000000000 */
[----:B------:R-:W-:-:S05]  /*6fe0*/  IMAD.IADD R8, R1, 0x1, R8 ;  /* 0x0000000101087824 */ /* 0x000fca00078e0208 */
[----:B------:R0:W-:Y:S04]  /*6ff0*/  STL [R8+0x18], R9 ;  /* 0x0000180908007387 */ /* 0x0001e80000100800 */
[----:B------:R-:W2:Y:S02]  /*7000*/  LDL.64 R6, [R1] ;  /* 0x0000000001067983 */ /* 0x000ea40000100a00 */
[C---:B--2---:R-:W-:Y:S02]  /*7010*/  ISETP.GE.AND P0, PT, R6.reuse, R5, PT ;  /* 0x000000050600720c */ /* 0x044fe40003f06270 */
[----:B------:R-:W-:-:S04]  /*7020*/  LOP3.LUT R0, R6, R7, RZ, 0xfc, !PT ;  /* 0x0000000706007212 */ /* 0x000fc800078efcff */
[----:B------:R-:W-:Y:S02]  /*7030*/  ISETP.LT.OR P0, PT, R0, RZ, P0 ;  /* 0x000000ff0000720c */ /* 0x000fe40000701670 */
[----:B------:R-:W-:-:S11]  /*7040*/  MOV R0, R11 ;  /* 0x0000000b00007202 */ /* 0x000fd60000000f00 */
[----:B0-----:R-:W-:Y:S05]  /*7050*/  @!P0 BRA `(.L_x_182) ;  /* 0xffffffb000548947 */ /* 0x001fea000383ffff */
.L_x_29:
[----:B------:R-:W-:Y:S05]  /*7060*/  BSYNC.RECONVERGENT B2 ;  /* 0x0000000000027941 */ /* 0x000fea0003800200 */
.L_x_28:
[----:B------:R-:W-:Y:S05]  /*7070*/  WARPSYNC.ALL ;  /* 0x0000000000007948 */ /* 0x000fea0003800000 */
[----:B------:R-:W-:-:S04]  /*7080*/  IMAD R2, R26, R5, RZ ;  /* 0x000000051a027224 */ /* 0x000fc800078e02ff */
[----:B------:R-:W-:-:S04]  /*7090*/  IMAD R3, R25, R2, RZ ;  /* 0x0000000219037224 */ /* 0x000fc800078e02ff */
[----:B------:R-:W-:Y:S01]  /*70a0*/  IMAD.WIDE R32, R3, 0x4, R32 ;  /* 0x0000000403207825 */ /* 0x000fe200078e0220 */
[----:B------:R-:W-:Y:S06]  /*70b0*/  BRA.U UP0, `(.L_x_183) ;  /* 0xffffff9100f07547 */ /* 0x000fec000b83ffff */
[----:B------:R-:W-:Y:S06]  /*70c0*/  BAR.SYNC.DEFER_BLOCKING 0x0 ;  /* 0x0000000000007b1d */ /* 0x000fec0000010000 */
[----:B------:R-:W-:Y:S04]  /*70d0*/  STG.E desc[UR20][R34.64], R24 ;  /* 0x0000001822007986 */ /* 0x000fe8000c101914 */
[----:B------:R-:W-:Y:S04]  /*70e0*/  STG.E desc[UR20][R36.64], R23 ;  /* 0x0000001724007986 */ /* 0x000fe8000c101914 */
[----:B----4-:R-:W-:Y:S04]  /*70f0*/  STG.E desc[UR20][R38.64], R22 ;  /* 0x0000001626007986 */ /* 0x010fe8000c101914 */
[----:B------:R-:W-:Y:S01]  /*7100*/  STG.E desc[UR20][R40.64], R21 ;  /* 0x0000001528007986 */ /* 0x000fe2000c101914 */
[----:B------:R-:W-:Y:S05]  /*7110*/  EXIT ;  /* 0x000000000000794d */ /* 0x000fea0003800000 */
        .weak           $__internal_0_$__cuda_sm20_div_rn_f64_full
        .type           $__internal_0_$__cuda_sm20_div_rn_f64_full,@function
        .size           $__internal_0_$__cuda_sm20_div_rn_f64_full,($__internal_1_$__cuda_sm3x_div_rn_noftz_f32_slowpath - $__internal_0_$__cuda_sm20_div_rn_f64_full)
$__internal_0_$__cuda_sm20_div_rn_f64_full:
[C---:B------:R-:W-:Y:S01]  /*7120*/  FSETP.GEU.AND P1, PT, |R15|.reuse, 1.469367938527859385e-39, PT ;  /* 0x001000000f00780b */ /* 0x040fe20003f2e200 */
[----:B------:R-:W-:Y:S01]  /*7130*/  IMAD.MOV.U32 R17, RZ, RZ, R19 ;  /* 0x000000ffff117224 */ /* 0x000fe200078e0013 */
[----:B------:R-:W-:Y:S01]  /*7140*/  LOP3.LUT R10, R15, 0x800fffff, RZ, 0xc0, !PT ;  /* 0x800fffff0f0a7812 */ /* 0x000fe200078ec0ff */
[----:B------:R-:W-:Y:S01]  /*7150*/  HFMA2 R42, -RZ, RZ, 0, 5.9604644775390625e-08 ;  /* 0x00000001ff2a7431 */ /* 0x000fe200000001ff */
[----:B------:R-:W-:Y:S01]  /*7160*/  MOV R16, R18 ;  /* 0x0000001200107202 */ /* 0x000fe20000000f00 */
[----:B------:R-:W-:Y:S01]  /*7170*/  IMAD.MOV.U32 R13, RZ, RZ, 0x1ca00000 ;  /* 0x1ca00000ff0d7424 */ /* 0x000fe200078e00ff */
[----:B------:R-:W-:Y:S01]  /*7180*/  LOP3.LUT R11, R10, 0x3ff00000, RZ, 0xfc, !PT ;  /* 0x3ff000000a0b7812 */ /* 0x000fe200078efcff */
[----:B------:R-:W-:Y:S01]  /*7190*/  IMAD.MOV.U32 R10, RZ, RZ, R14 ;  /* 0x000000ffff0a7224 */ /* 0x000fe200078e000e */
[C---:B------:R-:W-:Y:S01]  /*71a0*/  FSETP.GEU.AND P2, PT, |R17|.reuse, 1.469367938527859385e-39, PT ;  /* 0x001000001100780b */ /* 0x040fe20003f4e200 */
[----:B------:R-:W-:Y:S01]  /*71b0*/  BSSY.RECONVERGENT B1, `(.L_x_184) ;  /* 0x0000050000017945 */ /* 0x000fe20003800200 */
[----:B------:R-:W-:-:S02]  /*71c0*/  LOP3.LUT R9, R17, 0x7ff00000, RZ, 0xc0, !PT ;  /* 0x7ff0000011097812 */ /* 0x000fc400078ec0ff */
[----:B------:R-:W-:Y:S01]  /*71d0*/  LOP3.LUT R48, R15, 0x7ff00000, RZ, 0xc0, !PT ;  /* 0x7ff000000f307812 */ /* 0x000fe200078ec0ff */
[----:B------:R-:W-:Y:S01]  /*71e0*/  @!P1 DMUL R10, R14, 8.98846567431157953865e+307 ;  /* 0x7fe000000e0a9828 */ /* 0x000fe20000000000 */
[----:B------:R-:W-:Y:S02]  /*71f0*/  MOV R49, R9 ;  /* 0x0000000900317202 */ /* 0x000fe40000000f00 */
[----:B------:R-:W-:-:S03]  /*7200*/  ISETP.GE.U32.AND P4, PT, R9, R48, PT ;  /* 0x000000300900720c */ /* 0x000fc60003f86070 */
[----:B------:R-:W0:Y:S02]  /*7210*/  MUFU.RCP64H R43, R11 ;  /* 0x0000000b002b7308 */ /* 0x000e240000001800 */
[----:B------:R-:W-:Y:S02]  /*7220*/  @!P2 LOP3.LUT R44, R15, 0x7ff00000, RZ, 0xc0, !PT ;  /* 0x7ff000000f2ca812 */ /* 0x000fe400078ec0ff */
[----:B------:R-:W-:Y:S02]  /*7230*/  @!P1 LOP3.LUT R48, R11, 0x7ff00000, RZ, 0xc0, !PT ;  /* 0x7ff000000b309812 */ /* 0x000fe400078ec0ff */
[----:B------:R-:W-:Y:S01]  /*7240*/  @!P2 ISETP.GE.U32.AND P3, PT, R9, R44, PT ;  /* 0x0000002c0900a20c */ /* 0x000fe20003f66070 */
[----:B------:R-:W-:Y:S01]  /*7250*/  @!P2 IMAD.MOV.U32 R44, RZ, RZ, RZ ;  /* 0x000000ffff2ca224 */ /* 0x000fe200078e00ff */
[----:B------:R-:W-:Y:S02]  /*7260*/  IADD3 R51, PT, PT, R48, -0x1, RZ ;  /* 0xffffffff30337810 */ /* 0x000fe40007ffe0ff */
[----:B------:R-:W-:-:S04]  /*7270*/  @!P2 SEL R45, R13, 0x63400000, !P3 ;  /* 0x634000000d2da807 */ /* 0x000fc80005800000 */
[----:B------:R-:W-:Y:S01]  /*7280*/  @!P2 LOP3.LUT R45, R45, 0x80000000, R17, 0xf8, !PT ;  /* 0x800000002d2da812 */ /* 0x000fe200078ef811 */
[----:B0-----:R-:W-:-:S03]  /*7290*/  DFMA R18, R42, -R10, 1 ;  /* 0x3ff000002a12742b */ /* 0x001fc6000000080a */
[----:B------:R-:W-:-:S05]  /*72a0*/  @!P2 LOP3.LUT R45, R45, 0x100000, RZ, 0xfc, !PT ;  /* 0x001000002d2da812 */ /* 0x000fca00078efcff */
[----:B------:R-:W-:-:S08]  /*72b0*/  DFMA R18, R18, R18, R18 ;  /* 0x000000121212722b */ /* 0x000fd00000000012 */
[----:B------:R-:W-:Y:S01]  /*72c0*/  DFMA R42, R42, R18, R42 ;  /* 0x000000122a2a722b */ /* 0x000fe2000000002a */
[----:B------:R-:W-:Y:S02]  /*72d0*/  SEL R19, R13, 0x63400000, !P4 ;  /* 0x634000000d137807 */ /* 0x000fe40006000000 */
[----:B------:R-:W-:Y:S02]  /*72e0*/  MOV R18, R16 ;  /* 0x0000001000127202 */ /* 0x000fe40000000f00 */
[----:B------:R-:W-:-:S03]  /*72f0*/  LOP3.LUT R19, R19, 0x800fffff, R17, 0xf8, !PT ;  /* 0x800fffff13137812 */ /* 0x000fc600078ef811 */
[----:B------:R-:W-:-:S03]  /*7300*/  DFMA R46, R42, -R10, 1 ;  /* 0x3ff000002a2e742b */ /* 0x000fc6000000080a */
[----:B------:R-:W-:-:S05]  /*7310*/  @!P2 DFMA R18, R18, 2, -R44 ;  /* 0x400000001212a82b */ /* 0x000fca000000082c */
[----:B------:R-:W-:-:S05]  /*7320*/  DFMA R42, R42, R46, R42 ;  /* 0x0000002e2a2a722b */ /* 0x000fca000000002a */
[----:B------:R-:W-:-:S03]  /*7330*/  @!P2 LOP3.LUT R49, R19, 0x7ff00000, RZ, 0xc0, !PT ;  /* 0x7ff000001331a812 */ /* 0x000fc600078ec0ff */
[----:B------:R-:W-:Y:S02]  /*7340*/  DMUL R44, R42, R18 ;  /* 0x000000122a2c7228 */ /* 0x000fe40000000000 */
[----:B------:R-:W-:-:S05]  /*7350*/  VIADD R50, R49, 0xffffffff ;  /* 0xffffffff31327836 */ /* 0x000fca0000000000 */
[----:B------:R-:W-:Y:S01]  /*7360*/  ISETP.GT.U32.AND P1, PT, R50, 0x7feffffe, PT ;  /* 0x7feffffe3200780c */ /* 0x000fe20003f24070 */
[----:B------:R-:W-:-:S03]  /*7370*/  DFMA R46, R44, -R10, R18 ;  /* 0x8000000a2c2e722b */ /* 0x000fc60000000012 */
[----:B------:R-:W-:-:S05]  /*7380*/  ISETP.GT.U32.OR P1, PT, R51, 0x7feffffe, P1 ;  /* 0x7feffffe3300780c */ /* 0x000fca0000f24470 */
[----:B------:R-:W-:-:S08]  /*7390*/  DFMA R42, R42, R46, R44 ;  /* 0x0000002e2a2a722b */ /* 0x000fd0000000002c */
[----:B------:R-:W-:Y:S05]  /*73a0*/  @P1 BRA `(.L_x_185) ;  /* 0x00000000006c1947 */ /* 0x000fea0003800000 */
[----:B------:R-:W-:-:S04]  /*73b0*/  LOP3.LUT R44, R15, 0x7ff00000, RZ, 0xc0, !PT ;  /* 0x7ff000000f2c7812 */ /* 0x000fc800078ec0ff */
[CC--:B------:R-:W-:Y:S02]  /*73c0*/  VIADDMNMX R16, R9.reuse, -R44.reuse, 0xb9600000, !PT ;  /* 0xb960000009107446 */ /* 0x0c0fe4000780092c */
[----:B------:R-:W-:Y:S02]  /*73d0*/  ISETP.GE.U32.AND P1, PT, R9, R44, PT ;  /* 0x0000002c0900720c */ /* 0x000fe40003f26070 */
[----:B------:R-:W-:Y:S02]  /*73e0*/  VIMNMX R16, PT, PT, R16, 0x46a00000, PT ;  /* 0x46a0000010107848 */ /* 0x000fe40003fe0100 */
[----:B------:R-:W-:-:S05]  /*73f0*/  SEL R9, R13, 0x63400000, !P1 ;  /* 0x634000000d097807 */ /* 0x000fca0004800000 */
[----:B------:R-:W-:Y:S02]  /*7400*/  IMAD.IADD R9, R16, 0x1, -R9 ;  /* 0x0000000110097824 */ /* 0x000fe400078e0a09 */
[----:B------:R-:W-:-:S03]  /*7410*/  IMAD.MOV.U32 R16, RZ, RZ, RZ ;  /* 0x000000ffff107224 */ /* 0x000fc600078e00ff */
[----:B------:R-:W-:-:S06]  /*7420*/  IADD3 R17, PT, PT, R9, 0x7fe00000, RZ ;  /* 0x7fe0000009117810 */ /* 0x000fcc0007ffe0ff */
[----:B------:R-:W-:-:S10]  /*7430*/  DMUL R44, R42, R16 ;  /* 0x000000102a2c7228 */ /* 0x000fd40000000000 */
[----:B------:R-:W-:-:S13]  /*7440*/  FSETP.GTU.AND P1, PT, |R45|, 1.469367938527859385e-39, PT ;  /* 0x001000002d00780b */ /* 0x000fda0003f2c200 */
[----:B------:R-:W-:Y:S05]  /*7450*/  @P1 BRA `(.L_x_186) ;  /* 0x0000000000941947 */ /* 0x000fea0003800000 */
[----:B------:R-:W-:Y:S01]  /*7460*/  DFMA R10, R42, -R10, R18 ;  /* 0x8000000a2a0a722b */ /* 0x000fe20000000012 */
[----:B------:R-:W-:-:S09]  /*7470*/  MOV R16, RZ ;  /* 0x000000ff00107202 */ /* 0x000fd20000000f00 */
[C---:B------:R-:W-:Y:S02]  /*7480*/  FSETP.NEU.AND P1, PT, R11.reuse, RZ, PT ;  /* 0x000000ff0b00720b */ /* 0x040fe40003f2d000 */
[----:B------:R-:W-:-:S04]  /*7490*/  LOP3.LUT R15, R11, 0x80000000, R15, 0x48, !PT ;  /* 0x800000000b0f7812 */ /* 0x000fc800078e480f */
[----:B------:R-:W-:-:S07]  /*74a0*/  LOP3.LUT R17, R15, R17, RZ, 0xfc, !PT ;  /* 0x000000110f117212 */ /* 0x000fce00078efcff */
[----:B------:R-:W-:Y:S05]  /*74b0*/  @!P1 BRA `(.L_x_186) ;  /* 0x00000000007c9947 */ /* 0x000fea0003800000 */
[----:B------:R-:W-:Y:S01]  /*74c0*/  IMAD.MOV R11, RZ, RZ, -R9 ;  /* 0x000000ffff0b7224 */ /* 0x000fe200078e0a09 */
[----:B------:R-:W-:Y:S01]  /*74d0*/  MOV R10, RZ ;  /* 0x000000ff000a7202 */ /* 0x000fe20000000f00 */
[----:B------:R-:W-:Y:S01]  /*74e0*/  DMUL.RP R16, R42, R16 ;  /* 0x000000102a107228 */ /* 0x000fe20000008000 */
[----:B------:R-:W-:-:S04]  /*74f0*/  IADD3 R9, PT, PT, -R9, -0x43300000, RZ ;  /* 0xbcd0000009097810 */ /* 0x000fc80007ffe1ff */
[----:B------:R-:W-:-:S05]  /*7500*/  DFMA R10, R44, -R10, R42 ;  /* 0x8000000a2c0a722b */ /* 0x000fca000000002a */
[----:B------:R-:W-:-:S05]  /*7510*/  LOP3.LUT R15, R17, R15, RZ, 0x3c, !PT ;  /* 0x0000000f110f7212 */ /* 0x000fca00078e3cff */
[----:B------:R-:W-:-:S04]  /*7520*/  FSETP.NEU.AND P1, PT, |R11|, R9, PT ;  /* 0x000000090b00720b */ /* 0x000fc80003f2d200 */
[----:B------:R-:W-:Y:S02]  /*7530*/  FSEL R44, R16, R44, !P1 ;  /* 0x0000002c102c7208 */ /* 0x000fe40004800000 */
[----:B------:R-:W-:Y:S01]  /*7540*/  FSEL R45, R15, R45, !P1 ;  /* 0x0000002d0f2d7208 */ /* 0x000fe20004800000 */
[----:B------:R-:W-:Y:S06]  /*7550*/  BRA `(.L_x_186) ;  /* 0x0000000000547947 */ /* 0x000fec0003800000 */
.L_x_185:
[----:B------:R-:W-:-:S14]  /*7560*/  DSETP.NAN.AND P1, PT, R16, R16, PT ;  /* 0x000000101000722a */ /* 0x000fdc0003f28000 */
[----:B------:R-:W-:Y:S05]  /*7570*/  @P1 BRA `(.L_x_187) ;  /* 0x0000000000441947 */ /* 0x000fea0003800000 */
[----:B------:R-:W-:-:S14]  /*7580*/  DSETP.NAN.AND P1, PT, R14, R14, PT ;  /* 0x0000000e0e00722a */ /* 0x000fdc0003f28000 */
[----:B------:R-:W-:Y:S05]  /*7590*/  @P1 BRA `(.L_x_188) ;  /* 0x0000000000301947 */ /* 0x000fea0003800000 */
[----:B------:R-:W-:Y:S01]  /*75a0*/  ISETP.NE.AND P1, PT, R49, R48, PT ;  /* 0x000000303100720c */ /* 0x000fe20003f25270 */
[----:B------:R-:W-:Y:S01]  /*75b0*/  IMAD.MOV.U32 R44, RZ, RZ, 0x0 ;  /* 0x00000000ff2c7424 */ /* 0x000fe200078e00ff */
[----:B------:R-:W-:-:S11]  /*75c0*/  MOV R45, 0xfff80000 ;  /* 0xfff80000002d7802 */ /* 0x000fd60000000f00 */
[----:B------:R-:W-:Y:S05]  /*75d0*/  @!P1 BRA `(.L_x_186) ;  /* 0x0000000000349947 */ /* 0x000fea0003800000 */
[----:B------:R-:W-:Y:S02]  /*75e0*/  ISETP.NE.AND P1, PT, R49, 0x7ff00000, PT ;  /* 0x7ff000003100780c */ /* 0x000fe40003f25270 */
[----:B------:R-:W-:Y:S02]  /*75f0*/  LOP3.LUT R45, R17, 0x80000000, R15, 0x48, !PT ;  /* 0x80000000112d7812 */ /* 0x000fe400078e480f */
[----:B------:R-:W-:-:S13]  /*7600*/  ISETP.EQ.OR P1, PT, R48, RZ, !P1 ;  /* 0x000000ff3000720c */ /* 0x000fda0004f22670 */
[----:B------:R-:W-:Y:S01]  /*7610*/  @P1 LOP3.LUT R9, R45, 0x7ff00000, RZ, 0xfc, !PT ;  /* 0x7ff000002d091812 */ /* 0x000fe200078efcff */
[----:B------:R-:W-:Y:S01]  /*7620*/  @!P1 IMAD.MOV.U32 R44, RZ, RZ, RZ ;  /* 0x000000ffff2c9224 */ /* 0x000fe200078e00ff */
[----:B------:R-:W-:-:S03]  /*7630*/  @P1 MOV R44, RZ ;  /* 0x000000ff002c1202 */ /* 0x000fc60000000f00 */
[----:B------:R-:W-:Y:S01]  /*7640*/  @P1 IMAD.MOV.U32 R45, RZ, RZ, R9 ;  /* 0x000000ffff2d1224 */ /* 0x000fe200078e0009 */
[----:B------:R-:W-:Y:S06]  /*7650*/  BRA `(.L_x_186) ;  /* 0x0000000000147947 */ /* 0x000fec0003800000 */
.L_x_188:
[----:B------:R-:W-:Y:S02]  /*7660*/  LOP3.LUT R45, R15, 0x80000, RZ, 0xfc, !PT ;  /* 0x000800000f2d7812 */ /* 0x000fe400078efcff */
[----:B------:R-:W-:Y:S01]  /*7670*/  MOV R44, R14 ;  /* 0x0000000e002c7202 */ /* 0x000fe20000000f00 */
[----:B------:R-:W-:Y:S06]  /*7680*/  BRA `(.L_x_186) ;  /* 0x0000000000087947 */ /* 0x000fec0003800000 */
.L_x_187:
[----:B------:R-:W-:Y:S01]  /*7690*/  LOP3.LUT R45, R17, 0x80000, RZ, 0xfc, !PT ;  /* 0x00080000112d7812 */ /* 0x000fe200078efcff */
[----:B------:R-:W-:-:S07]  /*76a0*/  IMAD.MOV.U32 R44, RZ, RZ, R16 ;  /* 0x000000ffff2c7224 */ /* 0x000fce00078e0010 */
.L_x_186:
[----:B------:R-:W-:Y:S05]  /*76b0*/  BSYNC.RECONVERGENT B1 ;  /* 0x0000000000017941 */ /* 0x000fea0003800200 */
.L_x_184:
[----:B------:R-:W-:Y:S01]  /*76c0*/  MOV R10, R20 ;  /* 0x00000014000a7202 */ /* 0x000fe20000000f00 */
[----:B------:R-:W-:-:S04]  /*76d0*/  IMAD.MOV.U32 R11, RZ, RZ, 0x0 ;  /* 0x00000000ff0b7424 */ /* 0x000fc800078e00ff */
[----:B------:R-:W-:Y:S05]  /*76e0*/  RET.REL.NODEC R10 `(_Z8ray_castiPfPiS_S_S_S_S_S_S_S_S_S_S_S_S_) ;  /* 0xffffff880a447950 */ /* 0x000fea0003c3ffff */
        .weak           $__internal_1_$__cuda_sm3x_div_rn_noftz_f32_slowpath
        .type           $__internal_1_$__cuda_sm3x_div_rn_noftz_f32_slowpath,@function
        .size           $__internal_1_$__cuda_sm3x_div_rn_noftz_f32_slowpath,(.L_x_202 - $__internal_1_$__cuda_sm3x_div_rn_noftz_f32_slowpath)
$__internal_1_$__cuda_sm3x_div_rn_noftz_f32_slowpath:
[----:B------:R-:W-:Y:S01]  /*76f0*/  SHF.R.U32.HI R43, RZ, 0x17, R9 ;  /* 0x00000017ff2b7819 */ /* 0x000fe20000011609 */
[----:B------:R-:W-:Y:S01]  /*7700*/  BSSY.RECONVERGENT B0, `(.L_x_189) ;  /* 0x0000063000007945 */ /* 0x000fe20003800200 */
[----:B------:R-:W-:Y:S02]  /*7710*/  SHF.R.U32.HI R45, RZ, 0x17, R10 ;  /* 0x00000017ff2d7819 */ /* 0x000fe4000001160a */
[----:B------:R-:W-:Y:S02]  /*7720*/  LOP3.LUT R43, R43, 0xff, RZ, 0xc0, !PT ;  /* 0x000000ff2b2b7812 */ /* 0x000fe400078ec0ff */
[----:B------:R-:W-:Y:S02]  /*7730*/  LOP3.LUT R45, R45, 0xff, RZ, 0xc0, !PT ;  /* 0x000000ff2d2d7812 */ /* 0x000fe400078ec0ff */
[----:B------:R-:W-:-:S03]  /*7740*/  IADD3 R46, PT, PT, R43, -0x1, RZ ;  /* 0xffffffff2b2e7810 */ /* 0x000fc60007ffe0ff */
[----:B------:R-:W-:Y:S01]  /*7750*/  VIADD R47, R45, 0xffffffff ;  /* 0xffffffff2d2f7836 */ /* 0x000fe20000000000 */
[----:B------:R-:W-:-:S04]  /*7760*/  ISETP.GT.U32.AND P1, PT, R46, 0xfd, PT ;  /* 0x000000fd2e00780c */ /* 0x000fc80003f24070 */
[----:B------:R-:W-:-:S13]  /*7770*/  ISETP.GT.U32.OR P1, PT, R47, 0xfd, P1 ;  /* 0x000000fd2f00780c */ /* 0x000fda0000f24470 */
[----:B------:R-:W-:Y:S01]  /*7780*/  @!P1 MOV R44, RZ ;  /* 0x000000ff002c9202 */ /* 0x000fe20000000f00 */
[----:B------:R-:W-:Y:S06]  /*7790*/  @!P1 BRA `(.L_x_190) ;  /* 0x00000000005c9947 */ /* 0x000fec0003800000 */
[----:B------:R-:W-:Y:S02]  /*77a0*/  FSETP.GTU.FTZ.AND P1, PT, |R10|, +INF , PT ;  /* 0x7f8000000a00780b */ /* 0x000fe40003f3c200 */
[----:B------:R-:W-:-:S04]  /*77b0*/  FSETP.GTU.FTZ.AND P2, PT, |R9|, +INF , PT ;  /* 0x7f8000000900780b */ /* 0x000fc80003f5c200 */
[----:B------:R-:W-:-:S13]  /*77c0*/  PLOP3.LUT P1, PT, P1, P2, PT, 0xf8, 0x8f ;  /* 0x00000000008f781c */ /* 0x000fda0000f25f70 */
[----:B------:R-:W-:Y:S05]  /*77d0*/  @P1 BRA `(.L_x_191) ;  /* 0x0000000400501947 */ /* 0x000fea0003800000 */
[----:B------:R-:W-:-:S13]  /*77e0*/  LOP3.LUT P1, RZ, R9, 0x7fffffff, R10, 0xc8, !PT ;  /* 0x7fffffff09ff7812 */ /* 0x000fda000782c80a */
[----:B------:R-:W-:Y:S05]  /*77f0*/  @!P1 BRA `(.L_x_192) ;  /* 0x0000000400409947 */ /* 0x000fea0003800000 */
[C---:B------:R-:W-:Y:S02]  /*7800*/  FSETP.NEU.FTZ.AND P3, PT, |R10|.reuse, +INF , PT ;  /* 0x7f8000000a00780b */ /* 0x040fe40003f7d200 */
[----:B------:R-:W-:Y:S02]  /*7810*/  FSETP.NEU.FTZ.AND P2, PT, |R9|, +INF , PT ;  /* 0x7f8000000900780b */ /* 0x000fe40003f5d200 */
[----:B------:R-:W-:-:S11]  /*7820*/  FSETP.NEU.FTZ.AND P1, PT, |R10|, +INF , PT ;  /* 0x7f8000000a00780b */ /* 0x000fd60003f3d200 */
[----:B------:R-:W-:Y:S05]  /*7830*/  @!P2 BRA !P3, `(.L_x_192) ;  /* 0x000000040030a947 */ /* 0x000fea0005800000 */
[----:B------:R-:W-:-:S04]  /*7840*/  LOP3.LUT P3, RZ, R10, 0x7fffffff, RZ, 0xc0, !PT ;  /* 0x7fffffff0aff7812 */ /* 0x000fc8000786c0ff */
[----:B------:R-:W-:-:S13]  /*7850*/  PLOP3.LUT P3, PT, P2, P3, PT, 0x2f, 0xf2 ;  /* 0x0000000000f2781c */ /* 0x000fda0001766577 */
[----:B------:R-:W-:Y:S05]  /*7860*/  @P3 BRA `(.L_x_193) ;  /* 0x00000004001c3947 */ /* 0x000fea0003800000 */
[----:B------:R-:W-:-:S04]  /*7870*/  LOP3.LUT P2, RZ, R9, 0x7fffffff, RZ, 0xc0, !PT ;  /* 0x7fffffff09ff7812 */ /* 0x000fc8000784c0ff */
[----:B------:R-:W-:-:S13]  /*7880*/  PLOP3.LUT P1, PT, P1, P2, PT, 0x2f, 0xf2 ;  /* 0x0000000000f2781c */ /* 0x000fda0000f24577 */
[----:B------:R-:W-:Y:S05]  /*7890*/  @P1 BRA `(.L_x_194) ;  /* 0x0000000400041947 */ /* 0x000fea0003800000 */
[----:B------:R-:W-:Y:S02]  /*78a0*/  ISETP.GE.AND P1, PT, R47, RZ, PT ;  /* 0x000000ff2f00720c */ /* 0x000fe40003f26270 */
[----:B------:R-:W-:-:S11]  /*78b0*/  ISETP.GE.AND P2, PT, R46, RZ, PT ;  /* 0x000000ff2e00720c */ /* 0x000fd60003f46270 */
[----:B------:R-:W-:Y:S01]  /*78c0*/  @P1 IMAD.MOV.U32 R44, RZ, RZ, RZ ;  /* 0x000000ffff2c1224 */ /* 0x000fe200078e00ff */
[----:B------:R-:W-:Y:S01]  /*78d0*/  @!P1 MOV R44, 0xffffffc0 ;  /* 0xffffffc0002c9802 */ /* 0x000fe20000000f00 */
[----:B------:R-:W-:Y:S01]  /*78e0*/  @!P1 FFMA R10, R10, 1.84467440737095516160e+19, RZ ;  /* 0x5f8000000a0a9823 */ /* 0x000fe200000000ff */
[----:B------:R-:W-:-:S03]  /*78f0*/  @!P2 FFMA R9, R9, 1.84467440737095516160e+19, RZ ;  /* 0x5f8000000909a823 */ /* 0x000fc600000000ff */
[----:B------:R-:W-:-:S07]  /*7900*/  @!P2 VIADD R44, R44, 0x40 ;  /* 0x000000402c2ca836 */ /* 0x000fce0000000000 */
.L_x_190:
[----:B------:R-:W-:Y:S01]  /*7910*/  LEA R46, R43, 0xc0800000, 0x17 ;  /* 0xc08000002b2e7811 */ /* 0x000fe200078eb8ff */
[----:B------:R-:W-:Y:S01]  /*7920*/  VIADD R45, R45, 0xffffff81 ;  /* 0xffffff812d2d7836 */ /* 0x000fe20000000000 */
[----:B------:R-:W-:Y:S02]  /*7930*/  BSSY.RECONVERGENT B1, `(.L_x_195) ;  /* 0x0000035000017945 */ /* 0x000fe40003800200 */
[----:B------:R-:W-:Y:S02]  /*7940*/  IADD3 R65, PT, PT, -R46, R9, RZ ;  /* 0x000000092e417210 */ /* 0x000fe40007ffe1ff */
[----:B------:R-:W-:Y:S02]  /*7950*/  IADD3 R43, PT, PT, R45, 0x7f, -R43 ;  /* 0x0000007f2d2b7810 */ /* 0x000fe40007ffe82b */
[----:B------:R-:W0:Y:S01]  /*7960*/  MUFU.RCP R9, R65 ;  /* 0x0000004100097308 */ /* 0x000e220000001000 */
[----:B------:R-:W-:Y:S01]  /*7970*/  FADD.FTZ R46, -R65, -RZ ;  /* 0x800000ff412e7221 */ /* 0x000fe20000010100 */
[----:B------:R-:W-:-:S03]  /*7980*/  IADD3 R44, PT, PT, R43, R44, RZ ;  /* 0x0000002c2b2c7210 */ /* 0x000fc60007ffe0ff */
[----:B0-----:R-:W-:-:S04]  /*7990*/  FFMA R64, R9, R46, 1 ;  /* 0x3f80000009407423 */ /* 0x001fc8000000002e */
[----:B------:R-:W-:Y:S01]  /*79a0*/  FFMA R64, R9, R64, R9 ;  /* 0x0000004009407223 */ /* 0x000fe20000000009 */
[----:B------:R-:W-:-:S04]  /*79b0*/  IMAD R9, R45, -0x800000, R10 ;  /* 0xff8000002d097824 */ /* 0x000fc800078e020a */
[----:B------:R-:W-:-:S04]  /*79c0*/  FFMA R47, R9, R64, RZ ;  /* 0x00000040092f7223 */ /* 0x000fc800000000ff */
[----:B------:R-:W-:-:S04]  /*79d0*/  FFMA R10, R46, R47, R9 ;  /* 0x0000002f2e0a7223 */ /* 0x000fc80000000009 */
[----:B------:R-:W-:-:S04]  /*79e0*/  FFMA R47, R64, R10, R47 ;  /* 0x0000000a402f7223 */ /* 0x000fc8000000002f */
[----:B------:R-:W-:-:S04]  /*79f0*/  FFMA R9, R46, R47, R9 ;  /* 0x0000002f2e097223 */ /* 0x000fc80000000009 */
[----:B------:R-:W-:-:S05]  /*7a00*/  FFMA R45, R64, R9, R47 ;  /* 0x00000009402d7223 */ /* 0x000fca000000002f */
[----:B------:R-:W-:-:S04]  /*7a10*/  SHF.R.U32.HI R43, RZ, 0x17, R45 ;  /* 0x00000017ff2b7819 */ /* 0x000fc8000001162d */
[----:B------:R-:W-:-:S05]  /*7a20*/  LOP3.LUT R43, R43, 0xff, RZ, 0xc0, !PT ;  /* 0x000000ff2b2b7812 */ /* 0x000fca00078ec0ff */
[----:B------:R-:W-:-:S05]  /*7a30*/  IMAD.IADD R10, R43, 0x1, R44 ;  /* 0x000000012b0a7824 */ /* 0x000fca00078e022c */
[----:B------:R-:W-:-:S04]  /*7a40*/  IADD3 R43, PT, PT, R10, -0x1, RZ ;  /* 0xffffffff0a2b7810 */ /* 0x000fc80007ffe0ff */
[----:B------:R-:W-:-:S13]  /*7a50*/  ISETP.GE.U32.AND P1, PT, R43, 0xfe, PT ;  /* 0x000000fe2b00780c */ /* 0x000fda0003f26070 */
[----:B------:R-:W-:Y:S05]  /*7a60*/  @!P1 BRA `(.L_x_196) ;  /* 0x0000000000809947 */ /* 0x000fea0003800000 */
[----:B------:R-:W-:-:S13]  /*7a70*/  ISETP.GT.AND P1, PT, R10, 0xfe, PT ;  /* 0x000000fe0a00780c */ /* 0x000fda0003f24270 */
[----:B------:R-:W-:Y:S05]  /*7a80*/  @P1 BRA `(.L_x_197) ;  /* 0x00000000006c1947 */ /* 0x000fea0003800000 */
[----:B------:R-:W-:-:S13]  /*7a90*/  ISETP.GE.AND P1, PT, R10, 0x1, PT ;  /* 0x000000010a00780c */ /* 0x000fda0003f26270 */
[----:B------:R-:W-:Y:S05]  /*7aa0*/  @P1 BRA `(.L_x_198) ;  /* 0x0000000000741947 */ /* 0x000fea0003800000 */
[----:B------:R-:W-:Y:S02]  /*7ab0*/  ISETP.GE.AND P1, PT, R10, -0x18, PT ;  /* 0xffffffe80a00780c */ /* 0x000fe40003f26270 */
[----:B------:R-:W-:-:S11]  /*7ac0*/  LOP3.LUT R45, R45, 0x80000000, RZ, 0xc0, !PT ;  /* 0x800000002d2d7812 */ /* 0x000fd600078ec0ff */
[----:B------:R-:W-:Y:S05]  /*7ad0*/  @!P1 BRA `(.L_x_198) ;  /* 0x0000000000689947 */ /* 0x000fea0003800000 */
[CCC-:B------:R-:W-:Y:S01]  /*7ae0*/  FFMA.RP R44, R64.reuse, R9.reuse, R47.reuse ;  /* 0x00000009402c7223 */ /* 0x1c0fe2000000802f */
[CCC-:B------:R-:W-:Y:S01]  /*7af0*/  FFMA.RM R43, R64.reuse, R9.reuse, R47.reuse ;  /* 0x00000009402b7223 */ /* 0x1c0fe2000000402f */
[----:B------:R-:W-:Y:S01]  /*7b00*/  FFMA.RZ R9, R64, R9, R47 ;  /* 0x0000000940097223 */ /* 0x000fe2000000c02f */
[C---:B------:R-:W-:Y:S02]  /*7b10*/  ISETP.NE.AND P2, PT, R10.reuse, RZ, PT ;  /* 0x000000ff0a00720c */ /* 0x040fe40003f45270 */
[----:B------:R-:W-:Y:S02]  /*7b20*/  ISETP.NE.AND P3, PT, R10, RZ, PT ;  /* 0x000000ff0a00720c */ /* 0x000fe40003f65270 */
[----:B------:R-:W-:Y:S02]  /*7b30*/  LOP3.LUT R9, R9, 0x7fffff, RZ, 0xc0, !PT ;  /* 0x007fffff09097812 */ /* 0x000fe400078ec0ff */
[----:B------:R-:W-:Y:S01]  /*7b40*/  FSETP.NEU.FTZ.AND P1, PT, R44, R43, PT ;  /* 0x0000002b2c00720b */ /* 0x000fe20003f3d000 */
[----:B------:R-:W-:Y:S01]  /*7b50*/  VIADD R44, R10, 0x20 ;  /* 0x000000200a2c7836 */ /* 0x000fe20000000000 */
[----:B------:R-:W-:-:S02]  /*7b60*/  LOP3.LUT R43, R9, 0x800000, RZ, 0xfc, !PT ;  /* 0x00800000092b7812 */ /* 0x000fc400078efcff */
[----:B------:R-:W-:Y:S02]  /*7b70*/  IADD3 R10, PT, PT, -R10, RZ, RZ ;  /* 0x000000ff0a0a7210 */ /* 0x000fe40007ffe1ff */
[----:B------:R-:W-:Y:S02]  /*7b80*/  SHF.L.U32 R9, R43, R44, RZ ;  /* 0x0000002c2b097219 */ /* 0x000fe400000006ff */
[----:B------:R-:W-:Y:S02]  /*7b90*/  SEL R10, R10, RZ, P2 ;  /* 0x000000ff0a0a7207 */ /* 0x000fe40001000000 */
[----:B------:R-:W-:Y:S02]  /*7ba0*/  ISETP.NE.AND P3, PT, R9, RZ, P3 ;  /* 0x000000ff0900720c */ /* 0x000fe40001f65270 */
[----:B------:R-:W-:Y:S02]  /*7bb0*/  SHF.R.U32.HI R44, RZ, R10, R43 ;  /* 0x0000000aff2c7219 */ /* 0x000fe4000001162b */
[----:B------:R-:W-:-:S02]  /*7bc0*/  PLOP3.LUT P1, PT, P1, P3, PT, 0xf8, 0x8f ;  /* 0x00000000008f781c */ /* 0x000fc40000f27f70 */
[----:B------:R-:W-:Y:S02]  /*7bd0*/  SHF.R.U32.HI R10, RZ, 0x1, R44 ;  /* 0x00000001ff0a7819 */ /* 0x000fe4000001162c */
[----:B------:R-:W-:-:S04]  /*7be0*/  SEL R9, RZ, 0x1, !P1 ;  /* 0x00000001ff097807 */ /* 0x000fc80004800000 */
[----:B------:R-:W-:-:S04]  /*7bf0*/  LOP3.LUT R9, R9, 0x1, R10, 0xf8, !PT ;  /* 0x0000000109097812 */ /* 0x000fc800078ef80a */
[----:B------:R-:W-:-:S05]  /*7c00*/  LOP3.LUT R9, R9, R44, RZ, 0xc0, !PT ;  /* 0x0000002c09097212 */ /* 0x000fca00078ec0ff */
[----:B------:R-:W-:-:S05]  /*7c10*/  IMAD.IADD R10, R10, 0x1, R9 ;  /* 0x000000010a0a7824 */ /* 0x000fca00078e0209 */
[----:B------:R-:W-:Y:S01]  /*7c20*/  LOP3.LUT R45, R10, R45, RZ, 0xfc, !PT ;  /* 0x0000002d0a2d7212 */ /* 0x000fe200078efcff */
[----:B------:R-:W-:Y:S06]  /*7c30*/  BRA `(.L_x_198) ;  /* 0x0000000000107947 */ /* 0x000fec0003800000 */
.L_x_197:
[----:B------:R-:W-:-:S04]  /*7c40*/  LOP3.LUT R45, R45, 0x80000000, RZ, 0xc0, !PT ;  /* 0x800000002d2d7812 */ /* 0x000fc800078ec0ff */
[----:B------:R-:W-:Y:S01]  /*7c50*/  LOP3.LUT R45, R45, 0x7f800000, RZ, 0xfc, !PT ;  /* 0x7f8000002d2d7812 */ /* 0x000fe200078efcff */
[----:B------:R-:W-:Y:S06]  /*7c60*/  BRA `(.L_x_198) ;  /* 0x0000000000047947 */ /* 0x000fec0003800000 */
.L_x_196:
[----:B------:R-:W-:-:S07]  /*7c70*/  LEA R45, R44, R45, 0x17 ;  /* 0x0000002d2c2d7211 */ /* 0x000fce00078eb8ff */
.L_x_198:
[----:B------:R-:W-:Y:S05]  /*7c80*/  BSYNC.RECONVERGENT B1 ;  /* 0x0000000000017941 */ /* 0x000fea0003800200 */
.L_x_195:
[----:B------:R-:W-:Y:S01]  /*7c90*/  IMAD.MOV.U32 R9, RZ, RZ, R45 ;  /* 0x000000ffff097224 */ /* 0x000fe200078e002d */
[----:B------:R-:W-:Y:S06]  /*7ca0*/  BRA `(.L_x_199) ;  /* 0x0000000000207947 */ /* 0x000fec0003800000 */
.L_x_194:
[----:B------:R-:W-:-:S04]  /*7cb0*/  LOP3.LUT R9, R9, 0x80000000, R10, 0x48, !PT ;  /* 0x8000000009097812 */ /* 0x000fc800078e480a */
[----:B------:R-:W-:Y:S01]  /*7cc0*/  LOP3.LUT R9, R9, 0x7f800000, RZ, 0xfc, !PT ;  /* 0x7f80000009097812 */ /* 0x000fe200078efcff */
[----:B------:R-:W-:Y:S06]  /*7cd0*/  BRA `(.L_x_199) ;  /* 0x0000000000147947 */ /* 0x000fec0003800000 */
.L_x_193:
[----:B------:R-:W-:Y:S01]  /*7ce0*/  LOP3.LUT R9, R9, 0x80000000, R10, 0x48, !PT ;  /* 0x8000000009097812 */ /* 0x000fe200078e480a */
[----:B------:R-:W-:Y:S06]  /*7cf0*/  BRA `(.L_x_199) ;  /* 0x00000000000c7947 */ /* 0x000fec0003800000 */
.L_x_192:
[----:B------:R-:W0:Y:S01]  /*7d00*/  MUFU.RSQ R9, -QNAN ;  /* 0xffc0000000097908 */ /* 0x000e220000001400 */
[----:B------:R-:W-:Y:S05]  /*7d10*/  BRA `(.L_x_199) ;  /* 0x0000000000047947 */ /* 0x000fea0003800000 */
.L_x_191:
[----:B------:R-:W-:-:S07]  /*7d20*/  FADD.FTZ R9, R10, R9 ;  /* 0x000000090a097221 */ /* 0x000fce0000010000 */
.L_x_199:
[----:B------:R-:W-:Y:S05]  /*7d30*/  BSYNC.RECONVERGENT B0 ;  /* 0x0000000000007941 */ /* 0x000fea0003800200 */
.L_x_189:
[----:B------:R-:W-:-:S04]  /*7d40*/  HFMA2 R43, -RZ, RZ, 0, 0 ;  /* 0x00000000ff2b7431 */ /* 0x000fc800000001ff */
[----:B0-----:R-:W-:Y:S05]  /*7d50*/  RET.REL.NODEC R42 `(_Z8ray_castiPfPiS_S_S_S_S_S_S_S_S_S_S_S_S_) ;  /* 0xffffff802aa87950 */ /* 0x001fea0003c3ffff */
.L_x_200:
[----:B------:R-:W-:-:S00]  /*7d60*/  BRA `(.L_x_200) ;  /* 0xfffffffc00fc7947 */ /* 0x000fc0000383ffff */
[----:B------:R-:W-:-:S00]  /*7d70*/  NOP ;  /* 0x0000000000007918 */ /* 0x000fc00000000000 */
        /* <DEDUP_REMOVED lines=8> */
.L_x_202:


//--------------------- .nv.shared.reserved.0     --------------------------
	.section	.nv.shared.reserved.0,"aw",@nobits
	.weak		__nv_reservedSMEM_offset_0_alias
	.size		__nv_reservedSMEM_offset_0_alias, 0, 64
	.other		__nv_reservedSMEM_offset_0_alias,@"STO_CUDA_RESERVED_SHARED STV_DEFAULT"
__nv_reservedSMEM_offset_0_alias:
	.zero		0
	.zero		64


//--------------------- .nv.constant0._Z8ray_castiPfPiS_S_S_S_S_S_S_S_S_S_S_S_S_ --------------------------
	.section	.nv.constant0._Z8ray_castiPfPiS_S_S_S_S_S_S_S_S_S_S_S_S_,"a",@progbits
	.sectionflags	@""
	.align	4
.nv.constant0._Z8ray_castiPfPiS_S_S_S_S_S_S_S_S_S_S_S_S_:
	.zero		1024


//--------------------- SYMBOLS --------------------------

	.type		.nv.reservedSmem.offset0,@object
	.size		.nv.reservedSmem.offset0,0x4
